	.target	sm_90a

	.elftype	@"ET_EXEC"


//--------------------- .note.nv.tkinfo           --------------------------
	.section	.note.nv.tkinfo,"",@"SHT_NOTE"
	.sectionflags	@"SHF_NOTE_NV_TKINFO"
	.tkinfo
        /*0018*/ 	.word	0x00000002
        /*0030*/ 	.string	""
        /*0030*/ 	.string	"ptxas"
        /*0030*/ 	.string	"Cuda compilation tools, release 13.0, V13.0.88"
        /*0030*/ 	.string	"Build cuda_13.0.r13.0/compiler.36424714_0"
        /*0030*/ 	.string	"-arch sm_90a -m 64 "



//--------------------- .note.nv.cuinfo           --------------------------
	.section	.note.nv.cuinfo,"",@"SHT_NOTE"
	.sectionflags	@"SHF_NOTE_NV_CUINFO"
        /*0018*/ 	.short	0x0002
        /*001a*/ 	.short	0x005a
        /*001c*/ 	.short	0x0082
	.zero		2


//--------------------- .nv.info                  --------------------------
	.section	.nv.info,"",@"SHT_CUDA_INFO"
	.align	4


	//----- nvinfo : EIATTR_REGCOUNT
	.align		4
        /*0000*/ 	.byte	0x04, 0x2f
        /*0002*/ 	.short	(.L_12 - .L_11)
	.align		4
.L_11:
        /*0004*/ 	.word	index@(_ZN7cutlass13device_kernelINS_4gemm6kernel13GemmUniversalIN4cute5tupleIJiiiiEEENS1_10collective13CollectiveMmaINS1_37MainloopSm90TmaGmmaWarpSpecializedFP8ILi2ENS5_IJNS4_1CILi1EEESB_SB_EEENS1_35KernelTmaWarpSpecializedCooperativeEEENS5_IJNSA_ILi256EEENSA_ILi192EEESF_EEENS_12float_e4m3_tENS5_IJlSB_lEEESI_SJ_NS4_8TiledMMAINS4_8MMA_AtomIJNS4_4SM904GMMA31MMA_64x192x32_F32E4M3E4M3_SS_TNILNSN_7ScaleInE1ELSP_1EEEEEENS4_6LayoutINS5_IJNSA_ILi2EEESB_SB_EEENS5_IJSB_NSA_ILi0EEESV_EEEEENS5_IJNS4_10UnderscoreESY_SY_EEEEENS4_13SM90_TMA_LOADENS4_14ComposedLayoutINS4_7SwizzleILi3ELi4ELi3EEENS4_18smem_ptr_flag_bitsILi8EEENSS_INS5_IJNSA_ILi8EEENSA_ILi128EEEEEENS5_IJS18_SB_EEEEEEEvNS4_8identityES11_S1C_vS1D_EENS_8epilogue10collective6detail29Sm90TmaWarpSpecializedAdapterINS1G_15DefaultEpilogueISI_SJ_SJ_NS1F_6thread17LinearCombinationISI_Li1EffLNS1K_9ScaleType4KindE0ELNS_15FloatRoundStyleE2ESI_EENS1_15EpilogueDefaultEEEEEvvEEEEvNT_6ParamsE)
        /*0008*/ 	.word	0x000000a8


	//----- nvinfo : EIATTR_FRAME_SIZE
	.align		4
.L_12:
        /*000c*/ 	.byte	0x04, 0x11
        /*000e*/ 	.short	(.L_14 - .L_13)
	.align		4
.L_13:
        /*0010*/ 	.word	index@(_ZN7cutlass13device_kernelINS_4gemm6kernel13GemmUniversalIN4cute5tupleIJiiiiEEENS1_10collective13CollectiveMmaINS1_37MainloopSm90TmaGmmaWarpSpecializedFP8ILi2ENS5_IJNS4_1CILi1EEESB_SB_EEENS1_35KernelTmaWarpSpecializedCooperativeEEENS5_IJNSA_ILi256EEENSA_ILi192EEESF_EEENS_12float_e4m3_tENS5_IJlSB_lEEESI_SJ_NS4_8TiledMMAINS4_8MMA_AtomIJNS4_4SM904GMMA31MMA_64x192x32_F32E4M3E4M3_SS_TNILNSN_7ScaleInE1ELSP_1EEEEEENS4_6LayoutINS5_IJNSA_ILi2EEESB_SB_EEENS5_IJSB_NSA_ILi0EEESV_EEEEENS5_IJNS4_10UnderscoreESY_SY_EEEEENS4_13SM90_TMA_LOADENS4_14ComposedLayoutINS4_7SwizzleILi3ELi4ELi3EEENS4_18smem_ptr_flag_bitsILi8EEENSS_INS5_IJNSA_ILi8EEENSA_ILi128EEEEEENS5_IJS18_SB_EEEEEEEvNS4_8identityES11_S1C_vS1D_EENS_8epilogue10collective6detail29Sm90TmaWarpSpecializedAdapterINS1G_15DefaultEpilogueISI_SJ_SJ_NS1F_6thread17LinearCombinationISI_Li1EffLNS1K_9ScaleType4KindE0ELNS_15FloatRoundStyleE2ESI_EENS1_15EpilogueDefaultEEEEEvvEEEEvNT_6ParamsE)
        /*0014*/ 	.word	0x00000300


	//----- nvinfo : EIATTR_MIN_STACK_SIZE
	.align		4
.L_14:
        /*0018*/ 	.byte	0x04, 0x12
        /*001a*/ 	.short	(.L_16 - .L_15)
	.align		4
.L_15:
        /*001c*/ 	.word	index@(_ZN7cutlass13device_kernelINS_4gemm6kernel13GemmUniversalIN4cute5tupleIJiiiiEEENS1_10collective13CollectiveMmaINS1_37MainloopSm90TmaGmmaWarpSpecializedFP8ILi2ENS5_IJNS4_1CILi1EEESB_SB_EEENS1_35KernelTmaWarpSpecializedCooperativeEEENS5_IJNSA_ILi256EEENSA_ILi192EEESF_EEENS_12float_e4m3_tENS5_IJlSB_lEEESI_SJ_NS4_8TiledMMAINS4_8MMA_AtomIJNS4_4SM904GMMA31MMA_64x192x32_F32E4M3E4M3_SS_TNILNSN_7ScaleInE1ELSP_1EEEEEENS4_6LayoutINS5_IJNSA_ILi2EEESB_SB_EEENS5_IJSB_NSA_ILi0EEESV_EEEEENS5_IJNS4_10UnderscoreESY_SY_EEEEENS4_13SM90_TMA_LOADENS4_14ComposedLayoutINS4_7SwizzleILi3ELi4ELi3EEENS4_18smem_ptr_flag_bitsILi8EEENSS_INS5_IJNSA_ILi8EEENSA_ILi128EEEEEENS5_IJS18_SB_EEEEEEEvNS4_8identityES11_S1C_vS1D_EENS_8epilogue10collective6detail29Sm90TmaWarpSpecializedAdapterINS1G_15DefaultEpilogueISI_SJ_SJ_NS1F_6thread17LinearCombinationISI_Li1EffLNS1K_9ScaleType4KindE0ELNS_15FloatRoundStyleE2ESI_EENS1_15EpilogueDefaultEEEEEvvEEEEvNT_6ParamsE)
        /*0020*/ 	.word	0x00000300
.L_16:


//--------------------- .nv.compat                --------------------------
	.section	.nv.compat,"",@"SHT_CUDA_COMPAT_INFO"
	.align	4
        /*0000*/ 	.byte	0x02, 0x09, 0x01, 0x00, 0x02, 0x02, 0x04, 0x00, 0x02, 0x05, 0x05, 0x00, 0x03, 0x07, 0x01, 0x01
        /*0010*/ 	.byte	0x02, 0x03, 0x01, 0x00, 0x02, 0x06, 0x01, 0x00, 0x04, 0x0b, 0x08, 0x00, 0x00, 0x00, 0x00, 0x00
        /*0020*/ 	.byte	0x00, 0x00, 0x00, 0x00


//--------------------- .nv.info._ZN7cutlass13device_kernelINS_4gemm6kernel13GemmUniversalIN4cute5tupleIJiiiiEEENS1_10collective13CollectiveMmaINS1_37MainloopSm90TmaGmmaWarpSpecializedFP8ILi2ENS5_IJNS4_1CILi1EEESB_SB_EEENS1_35KernelTmaWarpSpecializedCooperativeEEENS5_IJNSA_ILi256EEENSA_ILi192EEESF_EEENS_12float_e4m3_tENS5_IJlSB_lEEESI_SJ_NS4_8TiledMMAINS4_8MMA_AtomIJNS4_4SM904GMMA31MMA_64x192x32_F32E4M3E4M3_SS_TNILNSN_7ScaleInE1ELSP_1EEEEEENS4_6LayoutINS5_IJNSA_ILi2EEESB_SB_EEENS5_IJSB_NSA_ILi0EEESV_EEEEENS5_IJNS4_10UnderscoreESY_SY_EEEEENS4_13SM90_TMA_LOADENS4_14ComposedLayoutINS4_7SwizzleILi3ELi4ELi3EEENS4_18smem_ptr_flag_bitsILi8EEENSS_INS5_IJNSA_ILi8EEENSA_ILi128EEEEEENS5_IJS18_SB_EEEEEEEvNS4_8identityES11_S1C_vS1D_EENS_8epilogue10collective6detail29Sm90TmaWarpSpecializedAdapterINS1G_15DefaultEpilogueISI_SJ_SJ_NS1F_6thread17LinearCombinationISI_Li1EffLNS1K_9ScaleType4KindE0ELNS_15FloatRoundStyleE2ESI_EENS1_15EpilogueDefaultEEEEEvvEEEEvNT_6ParamsE --------------------------
	.section	.nv.info._ZN7cutlass13device_kernelINS_4gemm6kernel13GemmUniversalIN4cute5tupleIJiiiiEEENS1_10collective13CollectiveMmaINS1_37MainloopSm90TmaGmmaWarpSpecializedFP8ILi2ENS5_IJNS4_1CILi1EEESB_SB_EEENS1_35KernelTmaWarpSpecializedCooperativeEEENS5_IJNSA_ILi256EEENSA_ILi192EEESF_EEENS_12float_e4m3_tENS5_IJlSB_lEEESI_SJ_NS4_8TiledMMAINS4_8MMA_AtomIJNS4_4SM904GMMA31MMA_64x192x32_F32E4M3E4M3_SS_TNILNSN_7ScaleInE1ELSP_1EEEEEENS4_6LayoutINS5_IJNSA_ILi2EEESB_SB_EEENS5_IJSB_NSA_ILi0EEESV_EEEEENS5_IJNS4_10UnderscoreESY_SY_EEEEENS4_13SM90_TMA_LOADENS4_14ComposedLayoutINS4_7SwizzleILi3ELi4ELi3EEENS4_18smem_ptr_flag_bitsILi8EEENSS_INS5_IJNSA_ILi8EEENSA_ILi128EEEEEENS5_IJS18_SB_EEEEEEEvNS4_8identityES11_S1C_vS1D_EENS_8epilogue10collective6detail29Sm90TmaWarpSpecializedAdapterINS1G_15DefaultEpilogueISI_SJ_SJ_NS1F_6thread17LinearCombinationISI_Li1EffLNS1K_9ScaleType4KindE0ELNS_15FloatRoundStyleE2ESI_EENS1_15EpilogueDefaultEEEEEvvEEEEvNT_6ParamsE,"",@"SHT_CUDA_INFO"
	.sectionflags	@""
	.align	4


	//----- nvinfo : EIATTR_CUDA_API_VERSION
	.align		4
        /*0000*/ 	.byte	0x04, 0x37
        /*0002*/ 	.short	(.L_18 - .L_17)
.L_17:
        /*0004*/ 	.word	0x00000082


	//----- nvinfo : EIATTR_KPARAM_INFO
	.align		4
.L_18:
        /*0008*/ 	.byte	0x04, 0x17
        /*000a*/ 	.short	(.L_20 - .L_19)
.L_19:
        /*000c*/ 	.word	0x00000000
        /*0010*/ 	.short	0x0000
        /*0012*/ 	.short	0x0070
        /*0014*/ 	.byte	0x00, 0xf0, 0x01, 0x10


	//----- nvinfo : EIATTR_SPARSE_MMA_MASK
	.align		4
.L_20:
        /*0018*/ 	.byte	0x03, 0x50
        /*001a*/ 	.short	0x0000


	//----- nvinfo : EIATTR_MAXREG_COUNT
	.align		4
        /*001c*/ 	.byte	0x03, 0x1b
        /*001e*/ 	.short	0x00a8


	//----- nvinfo : EIATTR_NUM_BARRIERS
	.align		4
        /*0020*/ 	.byte	0x02, 0x4c
        /*0022*/ 	.byte	0x01
	.zero		1


	//----- nvinfo : EIATTR_ANNOTATIONS
	.align		4
        /*0024*/ 	.byte	0x04, 0x55
        /*0026*/ 	.short	(.L_22 - .L_21)


	//   ....[0]....
.L_21:
        /*0028*/ 	.word	0x00000001
        /*002c*/ 	.byte	0x50, 0x05, 0x00, 0x00, 0x01, 0x00, 0x00, 0x00, 0x70, 0x05, 0x00, 0x00, 0x01, 0x00, 0x00, 0x00
        /* <DEDUP_REMOVED lines=764> */
        /*2ffc*/ 	.byte	0x60, 0x9e, 0x01, 0x00


	//----- nvinfo : EIATTR_MERCURY_ISA_VERSION
	.align		4
.L_22:
        /*3000*/ 	.byte	0x03, 0x5f
        /*3002*/ 	.short	0x0101


	//----- nvinfo : EIATTR_INT_WARP_WIDE_INSTR_OFFSETS
	.align		4
        /*3004*/ 	.byte	0x04, 0x31
        /*3006*/ 	.short	(.L_24 - .L_23)


	//   ....[0]....
.L_23:
        /*3008*/ 	.word	0x00000440


	//   ....[1]....
        /*300c*/ 	.word	0x00000460


	//   ....[2]....
        /*3010*/ 	.word	0x00000560


	//----- nvinfo : EIATTR_COOP_GROUP_MASK_REGIDS
	.align		4
.L_24:
        /*3014*/ 	.byte	0x04, 0x29
        /*3016*/ 	.short	(.L_26 - .L_25)


	//   ....[0]....
.L_25:
        /*3018*/ 	.word	0xffffffff


	//   ....[1]....
        /*301c*/ 	.word	0xffffffff


	//   ....[2]....
        /*3020*/ 	.word	0xffffffff


	//   ....[3]....
        /*3024*/ 	.word	0xffffffff


	//   ....[4]....
        /*3028*/ 	.word	0xffffffff


	//----- nvinfo : EIATTR_COOP_GROUP_INSTR_OFFSETS
	.align		4
.L_26:
        /*302c*/ 	.byte	0x04, 0x28
        /*302e*/ 	.short	(.L_28 - .L_27)


	//   ....[0]....
.L_27:
        /*3030*/ 	.word	0x00000070


	//   ....[1]....
        /*3034*/ 	.word	0x00000080


	//   ....[2]....
        /*3038*/ 	.word	0x000001a0


	//   ....[3]....
        /*303c*/ 	.word	0x00000380


	//   ....[4]....
        /*3040*/ 	.word	0x00001ed0


	//----- nvinfo : EIATTR_REG_RECONFIG
	.align		4
.L_28:
        /*3044*/ 	.byte	0x01, 0x54
	.zero		2


	//----- nvinfo : EIATTR_MBARRIER_INSTR_OFFSETS
	.align		4
        /*3048*/ 	.byte	0x04, 0x39
        /*304a*/ 	.short	(.L_30 - .L_29)


	//   ....[0]....
.L_29:
        /*304c*/ 	.word	0x00000320
        /*3050*/ 	.word	0x000000ff
        /*3054*/ 	.word	0x00000000
        /*3058*/ 	.short	0x0100
        /*305a*/ 	.byte	0x0a
	.zero		1


	//   ....[1]....
        /*305c*/ 	.word	0x00000330
        /*3060*/ 	.word	0x000000ff
        /*3064*/ 	.word	0x00000010
        /*3068*/ 	.short	0x0100
        /*306a*/ 	.byte	0x0a
	.zero		1


	//   ....[2]....
        /*306c*/ 	.word	0x00000340
        /*3070*/ 	.word	0x000000ff
        /*3074*/ 	.word	0x00000008
        /*3078*/ 	.short	0x0100
        /*307a*/ 	.byte	0x0a
	.zero		1


	//   ....[3]....
        /*307c*/ 	.word	0x00000350
        /*3080*/ 	.word	0x000000ff
        /*3084*/ 	.word	0x00000018
        /*3088*/ 	.short	0x0100
        /*308a*/ 	.byte	0x0a
	.zero		1


	//   ....[4]....
        /*308c*/ 	.word	0x00000590
        /*3090*/ 	.word	0x000000ff
        /*3094*/ 	.word	0x00000030
        /*3098*/ 	.short	0x0100
        /*309a*/ 	.byte	0x08
	.zero		1


	//   ....[5]....
        /*309c*/ 	.word	0x000005a0
        /*30a0*/ 	.word	0x000000ff
        /*30a4*/ 	.word	0x00000038
        /*30a8*/ 	.short	0x0100
        /*30aa*/ 	.byte	0x08
	.zero		1


	//   ....[6]....
        /*30ac*/ 	.word	0x000022c0
        /*30b0*/ 	.word	0x000000ff
        /*30b4*/ 	.word	0x00000000
        /*30b8*/ 	.short	0x010a
        /*30ba*/ 	.byte	0x06
	.zero		1


	//   ....[7]....
        /*30bc*/ 	.word	0x00002300
        /*30c0*/ 	.word	0x000000ff
        /*30c4*/ 	.word	0x00000000
        /*30c8*/ 	.short	0x010a
        /*30ca*/ 	.byte	0x06
	.zero		1


	//   ....[8]....
        /*30cc*/ 	.word	0x00004a90
        /*30d0*/ 	.word	0x000000ff
        /*30d4*/ 	.word	0x00000000
        /*30d8*/ 	.short	0x010a
        /*30da*/ 	.byte	0x16
	.zero		1


	//   ....[9]....
        /*30dc*/ 	.word	0x00004ad0
        /*30e0*/ 	.word	0x000000ff
        /*30e4*/ 	.word	0x00000000
        /*30e8*/ 	.short	0x010a
        /*30ea*/ 	.byte	0x16
	.zero		1


	//   ....[10]....
        /*30ec*/ 	.word	0x000072b0
        /*30f0*/ 	.word	0x000000ff
        /*30f4*/ 	.word	0x00000000
        /*30f8*/ 	.short	0x0101
        /*30fa*/ 	.byte	0x15
	.zero		1


	//   ....[11]....
        /*30fc*/ 	.word	0x00009880
        /*3100*/ 	.word	0x000000ff
        /*3104*/ 	.word	0x00000000
        /*3108*/ 	.short	0x0101
        /*310a*/ 	.byte	0x06
	.zero		1


	//   ....[12]....
        /*310c*/ 	.word	0x000190e0
        /*3110*/ 	.word	0x0000000c
        /*3114*/ 	.word	0x00000010
        /*3118*/ 	.short	0x010a
        /*311a*/ 	.byte	0x3f
	.zero		1


	//   ....[13]....
        /*311c*/ 	.word	0x00019560
        /*3120*/ 	.word	0x00000003
        /*3124*/ 	.word	0x00000038
        /*3128*/ 	.short	0x0101
        /*312a*/ 	.byte	0x3f
	.zero		1


	//   ....[14]....
        /*312c*/ 	.word	0x00019cd0
        /*3130*/ 	.word	0x00000007
        /*3134*/ 	.word	0x00000000
        /*3138*/ 	.short	0x010a
        /*313a*/ 	.byte	0x3f
	.zero		1


	//   ....[15]....
        /*313c*/ 	.word	0x00019d50
        /*3140*/ 	.word	0x00000003
        /*3144*/ 	.word	0x00000000
        /*3148*/ 	.short	0x010a
        /*314a*/ 	.byte	0x3f
	.zero		1


	//   ....[16]....
        /*314c*/ 	.word	0x00019dc0
        /*3150*/ 	.word	0x00000003
        /*3154*/ 	.word	0x00000000
        /*3158*/ 	.short	0x010a
        /*315a*/ 	.byte	0x3f
	.zero		1


	//   ....[17]....
        /*315c*/ 	.word	0x00019e30
        /*3160*/ 	.word	0x00000000
        /*3164*/ 	.word	0x00000000
        /*3168*/ 	.short	0x010a
        /*316a*/ 	.byte	0x3f
	.zero		1


	//   ....[18]....
        /*316c*/ 	.word	0x00019f10
        /*3170*/ 	.word	0x0000000c
        /*3174*/ 	.word	0x00000010
        /*3178*/ 	.short	0x010a
        /*317a*/ 	.byte	0x3f
	.zero		1


	//   ....[19]....
        /*317c*/ 	.word	0x00019ff0
        /*3180*/ 	.word	0x00000007
        /*3184*/ 	.word	0x00000000
        /*3188*/ 	.short	0x010a
        /*318a*/ 	.byte	0x3f
	.zero		1


	//----- nvinfo : EIATTR_NUM_MBARRIERS
	.align		4
.L_30:
        /*318c*/ 	.byte	0x03, 0x38
        /*318e*/ 	.short	0x0006


	//----- nvinfo : EIATTR_EXIT_INSTR_OFFSETS
	.align		4
        /*3190*/ 	.byte	0x04, 0x1c
        /*3192*/ 	.short	(.L_32 - .L_31)


	//   ....[0]....
.L_31:
        /*3194*/ 	.word	0x00000600


	//   ....[1]....
        /*3198*/ 	.word	0x00000f60


	//   ....[2]....
        /*319c*/ 	.word	0x00018700


	//   ....[3]....
        /*31a0*/ 	.word	0x00018d70


	//   ....[4]....
        /*31a4*/ 	.word	0x00019da0


	//----- nvinfo : EIATTR_MAX_THREADS
	.align		4
.L_32:
        /*31a8*/ 	.byte	0x04, 0x05
        /*31aa*/ 	.short	(.L_34 - .L_33)
.L_33:
        /*31ac*/ 	.word	0x00000180
        /*31b0*/ 	.word	0x00000001
        /*31b4*/ 	.word	0x00000001


	//----- nvinfo : EIATTR_CRS_STACK_SIZE
	.align		4
.L_34:
        /*31b8*/ 	.byte	0x04, 0x1e
        /*31ba*/ 	.short	(.L_36 - .L_35)
.L_35:
        /*31bc*/ 	.word	0x00000000


	//----- nvinfo : EIATTR_CBANK_PARAM_SIZE
	.align		4
.L_36:
        /*31c0*/ 	.byte	0x03, 0x19
        /*31c2*/ 	.short	0x0470


	//----- nvinfo : EIATTR_PARAM_CBANK
	.align		4
        /*31c4*/ 	.byte	0x04, 0x0a
        /*31c6*/ 	.short	(.L_38 - .L_37)
	.align		4
.L_37:
        /*31c8*/ 	.word	index@(.nv.constant0._ZN7cutlass13device_kernelINS_4gemm6kernel13GemmUniversalIN4cute5tupleIJiiiiEEENS1_10collective13CollectiveMmaINS1_37MainloopSm90TmaGmmaWarpSpecializedFP8ILi2ENS5_IJNS4_1CILi1EEESB_SB_EEENS1_35KernelTmaWarpSpecializedCooperativeEEENS5_IJNSA_ILi256EEENSA_ILi192EEESF_EEENS_12float_e4m3_tENS5_IJlSB_lEEESI_SJ_NS4_8TiledMMAINS4_8MMA_AtomIJNS4_4SM904GMMA31MMA_64x192x32_F32E4M3E4M3_SS_TNILNSN_7ScaleInE1ELSP_1EEEEEENS4_6LayoutINS5_IJNSA_ILi2EEESB_SB_EEENS5_IJSB_NSA_ILi0EEESV_EEEEENS5_IJNS4_10UnderscoreESY_SY_EEEEENS4_13SM90_TMA_LOADENS4_14ComposedLayoutINS4_7SwizzleILi3ELi4ELi3EEENS4_18smem_ptr_flag_bitsILi8EEENSS_INS5_IJNSA_ILi8EEENSA_ILi128EEEEEENS5_IJS18_SB_EEEEEEEvNS4_8identityES11_S1C_vS1D_EENS_8epilogue10collective6detail29Sm90TmaWarpSpecializedAdapterINS1G_15DefaultEpilogueISI_SJ_SJ_NS1F_6thread17LinearCombinationISI_Li1EffLNS1K_9ScaleType4KindE0ELNS_15FloatRoundStyleE2ESI_EENS1_15EpilogueDefaultEEEEEvvEEEEvNT_6ParamsE)
        /*31cc*/ 	.short	0x0210
        /*31ce*/ 	.short	0x0470


	//----- nvinfo : EIATTR_SW_WAR
	.align		4
.L_38:
        /*31d0*/ 	.byte	0x04, 0x36
        /*31d2*/ 	.short	(.L_40 - .L_39)
.L_39:
        /*31d4*/ 	.word	0x00000008
.L_40:


//--------------------- .nv.callgraph             --------------------------
	.section	.nv.callgraph,"",@"SHT_CUDA_CALLGRAPH"
	.align	4
	.sectionentsize	8
	.align		4
        /*0000*/ 	.word	0x00000000
	.align		4
        /*0004*/ 	.word	0xffffffff
	.align		4
        /*0008*/ 	.word	0x00000000
	.align		4
        /*000c*/ 	.word	0xfffffffe
	.align		4
        /*0010*/ 	.word	0x00000000
	.align		4
        /*0014*/ 	.word	0xfffffffd
	.align		4
        /*0018*/ 	.word	0x00000000
	.align		4
        /*001c*/ 	.word	0xfffffffc


//--------------------- .nv.constant4             --------------------------
	.section	.nv.constant4,"a",@progbits
	.align	8
	.align		8
.nv.constant4:
        /*0000*/ 	.dword	_ZN39_INTERNAL_b8e3697f_4_k_cu_0d411eaf_97584cuda3std3__45__cpo5beginE
	.align		8
        /*0008*/ 	.dword	_ZN39_INTERNAL_b8e3697f_4_k_cu_0d411eaf_97584cuda3std3__45__cpo3endE
	.align		8
        /*0010*/ 	.dword	_ZN39_INTERNAL_b8e3697f_4_k_cu_0d411eaf_97584cuda3std3__45__cpo6cbeginE
	.align		8
        /*0018*/ 	.dword	_ZN39_INTERNAL_b8e3697f_4_k_cu_0d411eaf_97584cuda3std3__45__cpo4cendE
	.align		8
        /*0020*/ 	.dword	_ZN39_INTERNAL_b8e3697f_4_k_cu_0d411eaf_97584cuda3std3__441_GLOBAL__N__b8e3697f_4_k_cu_0d411eaf_97586ignoreE
	.align		8
        /*0028*/ 	.dword	_ZN39_INTERNAL_b8e3697f_4_k_cu_0d411eaf_97584cuda3std3__419piecewise_constructE
	.align		8
        /*0030*/ 	.dword	_ZN39_INTERNAL_b8e3697f_4_k_cu_0d411eaf_97584cuda3std3__48in_placeE
	.align		8
        /*0038*/ 	.dword	_ZN39_INTERNAL_b8e3697f_4_k_cu_0d411eaf_97584cuda3std6ranges3__45__cpo4swapE
	.align		8
        /*0040*/ 	.dword	_ZN39_INTERNAL_b8e3697f_4_k_cu_0d411eaf_97584cuda3std6ranges3__45__cpo9iter_moveE
	.align		8
        /*0048*/ 	.dword	_ZN39_INTERNAL_b8e3697f_4_k_cu_0d411eaf_97584cute7productE
	.align		8
        /*0050*/ 	.dword	_ZN39_INTERNAL_b8e3697f_4_k_cu_0d411eaf_97584cute1_E


//--------------------- .text._ZN7cutlass13device_kernelINS_4gemm6kernel13GemmUniversalIN4cute5tupleIJiiiiEEENS1_10collective13CollectiveMmaINS1_37MainloopSm90TmaGmmaWarpSpecializedFP8ILi2ENS5_IJNS4_1CILi1EEESB_SB_EEENS1_35KernelTmaWarpSpecializedCooperativeEEENS5_IJNSA_ILi256EEENSA_ILi192EEESF_EEENS_12float_e4m3_tENS5_IJlSB_lEEESI_SJ_NS4_8TiledMMAINS4_8MMA_AtomIJNS4_4SM904GMMA31MMA_64x192x32_F32E4M3E4M3_SS_TNILNSN_7ScaleInE1ELSP_1EEEEEENS4_6LayoutINS5_IJNSA_ILi2EEESB_SB_EEENS5_IJSB_NSA_ILi0EEESV_EEEEENS5_IJNS4_10UnderscoreESY_SY_EEEEENS4_13SM90_TMA_LOADENS4_14ComposedLayoutINS4_7SwizzleILi3ELi4ELi3EEENS4_18smem_ptr_flag_bitsILi8EEENSS_INS5_IJNSA_ILi8EEENSA_ILi128EEEEEENS5_IJS18_SB_EEEEEEEvNS4_8identityES11_S1C_vS1D_EENS_8epilogue10collective6detail29Sm90TmaWarpSpecializedAdapterINS1G_15DefaultEpilogueISI_SJ_SJ_NS1F_6thread17LinearCombinationISI_Li1EffLNS1K_9ScaleType4KindE0ELNS_15FloatRoundStyleE2ESI_EENS1_15EpilogueDefaultEEEEEvvEEEEvNT_6ParamsE --------------------------
	.section	.text._ZN7cutlass13device_kernelINS_4gemm6kernel13GemmUniversalIN4cute5tupleIJiiiiEEENS1_10collective13CollectiveMmaINS1_37MainloopSm90TmaGmmaWarpSpecializedFP8ILi2ENS5_IJNS4_1CILi1EEESB_SB_EEENS1_35KernelTmaWarpSpecializedCooperativeEEENS5_IJNSA_ILi256EEENSA_ILi192EEESF_EEENS_12float_e4m3_tENS5_IJlSB_lEEESI_SJ_NS4_8TiledMMAINS4_8MMA_AtomIJNS4_4SM904GMMA31MMA_64x192x32_F32E4M3E4M3_SS_TNILNSN_7ScaleInE1ELSP_1EEEEEENS4_6LayoutINS5_IJNSA_ILi2EEESB_SB_EEENS5_IJSB_NSA_ILi0EEESV_EEEEENS5_IJNS4_10UnderscoreESY_SY_EEEEENS4_13SM90_TMA_LOADENS4_14ComposedLayoutINS4_7SwizzleILi3ELi4ELi3EEENS4_18smem_ptr_flag_bitsILi8EEENSS_INS5_IJNSA_ILi8EEENSA_ILi128EEEEEENS5_IJS18_SB_EEEEEEEvNS4_8identityES11_S1C_vS1D_EENS_8epilogue10collective6detail29Sm90TmaWarpSpecializedAdapterINS1G_15DefaultEpilogueISI_SJ_SJ_NS1F_6thread17LinearCombinationISI_Li1EffLNS1K_9ScaleType4KindE0ELNS_15FloatRoundStyleE2ESI_EENS1_15EpilogueDefaultEEEEEvvEEEEvNT_6ParamsE,"ax",@progbits
	.align	128
.text._ZN7cutlass13device_kernelINS_4gemm6kernel13GemmUniversalIN4cute5tupleIJiiiiEEENS1_10collective13CollectiveMmaINS1_37MainloopSm90TmaGmmaWarpSpecializedFP8ILi2ENS5_IJNS4_1CILi1EEESB_SB_EEENS1_35KernelTmaWarpSpecializedCooperativeEEENS5_IJNSA_ILi256EEENSA_ILi192EEESF_EEENS_12float_e4m3_tENS5_IJlSB_lEEESI_SJ_NS4_8TiledMMAINS4_8MMA_AtomIJNS4_4SM904GMMA31MMA_64x192x32_F32E4M3E4M3_SS_TNILNSN_7ScaleInE1ELSP_1EEEEEENS4_6LayoutINS5_IJNSA_ILi2EEESB_SB_EEENS5_IJSB_NSA_ILi0EEESV_EEEEENS5_IJNS4_10UnderscoreESY_SY_EEEEENS4_13SM90_TMA_LOADENS4_14ComposedLayoutINS4_7SwizzleILi3ELi4ELi3EEENS4_18smem_ptr_flag_bitsILi8EEENSS_INS5_IJNSA_ILi8EEENSA_ILi128EEEEEENS5_IJS18_SB_EEEEEEEvNS4_8identityES11_S1C_vS1D_EENS_8epilogue10collective6detail29Sm90TmaWarpSpecializedAdapterINS1G_15DefaultEpilogueISI_SJ_SJ_NS1F_6thread17LinearCombinationISI_Li1EffLNS1K_9ScaleType4KindE0ELNS_15FloatRoundStyleE2ESI_EENS1_15EpilogueDefaultEEEEEvvEEEEvNT_6ParamsE:
        .type           _ZN7cutlass13device_kernelINS_4gemm6kernel13GemmUniversalIN4cute5tupleIJiiiiEEENS1_10collective13CollectiveMmaINS1_37MainloopSm90TmaGmmaWarpSpecializedFP8ILi2ENS5_IJNS4_1CILi1EEESB_SB_EEENS1_35KernelTmaWarpSpecializedCooperativeEEENS5_IJNSA_ILi256EEENSA_ILi192EEESF_EEENS_12float_e4m3_tENS5_IJlSB_lEEESI_SJ_NS4_8TiledMMAINS4_8MMA_AtomIJNS4_4SM904GMMA31MMA_64x192x32_F32E4M3E4M3_SS_TNILNSN_7ScaleInE1ELSP_1EEEEEENS4_6LayoutINS5_IJNSA_ILi2EEESB_SB_EEENS5_IJSB_NSA_ILi0EEESV_EEEEENS5_IJNS4_10UnderscoreESY_SY_EEEEENS4_13SM90_TMA_LOADENS4_14ComposedLayoutINS4_7SwizzleILi3ELi4ELi3EEENS4_18smem_ptr_flag_bitsILi8EEENSS_INS5_IJNSA_ILi8EEENSA_ILi128EEEEEENS5_IJS18_SB_EEEEEEEvNS4_8identityES11_S1C_vS1D_EENS_8epilogue10collective6detail29Sm90TmaWarpSpecializedAdapterINS1G_15DefaultEpilogueISI_SJ_SJ_NS1F_6thread17LinearCombinationISI_Li1EffLNS1K_9ScaleType4KindE0ELNS_15FloatRoundStyleE2ESI_EENS1_15EpilogueDefaultEEEEEvvEEEEvNT_6ParamsE,@function
        .size           _ZN7cutlass13device_kernelINS_4gemm6kernel13GemmUniversalIN4cute5tupleIJiiiiEEENS1_10collective13CollectiveMmaINS1_37MainloopSm90TmaGmmaWarpSpecializedFP8ILi2ENS5_IJNS4_1CILi1EEESB_SB_EEENS1_35KernelTmaWarpSpecializedCooperativeEEENS5_IJNSA_ILi256EEENSA_ILi192EEESF_EEENS_12float_e4m3_tENS5_IJlSB_lEEESI_SJ_NS4_8TiledMMAINS4_8MMA_AtomIJNS4_4SM904GMMA31MMA_64x192x32_F32E4M3E4M3_SS_TNILNSN_7ScaleInE1ELSP_1EEEEEENS4_6LayoutINS5_IJNSA_ILi2EEESB_SB_EEENS5_IJSB_NSA_ILi0EEESV_EEEEENS5_IJNS4_10UnderscoreESY_SY_EEEEENS4_13SM90_TMA_LOADENS4_14ComposedLayoutINS4_7SwizzleILi3ELi4ELi3EEENS4_18smem_ptr_flag_bitsILi8EEENSS_INS5_IJNSA_ILi8EEENSA_ILi128EEEEEENS5_IJS18_SB_EEEEEEEvNS4_8identityES11_S1C_vS1D_EENS_8epilogue10collective6detail29Sm90TmaWarpSpecializedAdapterINS1G_15DefaultEpilogueISI_SJ_SJ_NS1F_6thread17LinearCombinationISI_Li1EffLNS1K_9ScaleType4KindE0ELNS_15FloatRoundStyleE2ESI_EENS1_15EpilogueDefaultEEEEEvvEEEEvNT_6ParamsE,(.L_x_453 - _ZN7cutlass13device_kernelINS_4gemm6kernel13GemmUniversalIN4cute5tupleIJiiiiEEENS1_10collective13CollectiveMmaINS1_37MainloopSm90TmaGmmaWarpSpecializedFP8ILi2ENS5_IJNS4_1CILi1EEESB_SB_EEENS1_35KernelTmaWarpSpecializedCooperativeEEENS5_IJNSA_ILi256EEENSA_ILi192EEESF_EEENS_12float_e4m3_tENS5_IJlSB_lEEESI_SJ_NS4_8TiledMMAINS4_8MMA_AtomIJNS4_4SM904GMMA31MMA_64x192x32_F32E4M3E4M3_SS_TNILNSN_7ScaleInE1ELSP_1EEEEEENS4_6LayoutINS5_IJNSA_ILi2EEESB_SB_EEENS5_IJSB_NSA_ILi0EEESV_EEEEENS5_IJNS4_10UnderscoreESY_SY_EEEEENS4_13SM90_TMA_LOADENS4_14ComposedLayoutINS4_7SwizzleILi3ELi4ELi3EEENS4_18smem_ptr_flag_bitsILi8EEENSS_INS5_IJNSA_ILi8EEENSA_ILi128EEEEEENS5_IJS18_SB_EEEEEEEvNS4_8identityES11_S1C_vS1D_EENS_8epilogue10collective6detail29Sm90TmaWarpSpecializedAdapterINS1G_15DefaultEpilogueISI_SJ_SJ_NS1F_6thread17LinearCombinationISI_Li1EffLNS1K_9ScaleType4KindE0ELNS_15FloatRoundStyleE2ESI_EENS1_15EpilogueDefaultEEEEEvvEEEEvNT_6ParamsE)
        .other          _ZN7cutlass13device_kernelINS_4gemm6kernel13GemmUniversalIN4cute5tupleIJiiiiEEENS1_10collective13CollectiveMmaINS1_37MainloopSm90TmaGmmaWarpSpecializedFP8ILi2ENS5_IJNS4_1CILi1EEESB_SB_EEENS1_35KernelTmaWarpSpecializedCooperativeEEENS5_IJNSA_ILi256EEENSA_ILi192EEESF_EEENS_12float_e4m3_tENS5_IJlSB_lEEESI_SJ_NS4_8TiledMMAINS4_8MMA_AtomIJNS4_4SM904GMMA31MMA_64x192x32_F32E4M3E4M3_SS_TNILNSN_7ScaleInE1ELSP_1EEEEEENS4_6LayoutINS5_IJNSA_ILi2EEESB_SB_EEENS5_IJSB_NSA_ILi0EEESV_EEEEENS5_IJNS4_10UnderscoreESY_SY_EEEEENS4_13SM90_TMA_LOADENS4_14ComposedLayoutINS4_7SwizzleILi3ELi4ELi3EEENS4_18smem_ptr_flag_bitsILi8EEENSS_INS5_IJNSA_ILi8EEENSA_ILi128EEEEEENS5_IJS18_SB_EEEEEEEvNS4_8identityES11_S1C_vS1D_EENS_8epilogue10collective6detail29Sm90TmaWarpSpecializedAdapterINS1G_15DefaultEpilogueISI_SJ_SJ_NS1F_6thread17LinearCombinationISI_Li1EffLNS1K_9ScaleType4KindE0ELNS_15FloatRoundStyleE2ESI_EENS1_15EpilogueDefaultEEEEEvvEEEEvNT_6ParamsE,@"STO_CUDA_ENTRY STV_DEFAULT"
_ZN7cutlass13device_kernelINS_4gemm6kernel13GemmUniversalIN4cute5tupleIJiiiiEEENS1_10collective13CollectiveMmaINS1_37MainloopSm90TmaGmmaWarpSpecializedFP8ILi2ENS5_IJNS4_1CILi1EEESB_SB_EEENS1_35KernelTmaWarpSpecializedCooperativeEEENS5_IJNSA_ILi256EEENSA_ILi192EEESF_EEENS_12float_e4m3_tENS5_IJlSB_lEEESI_SJ_NS4_8TiledMMAINS4_8MMA_AtomIJNS4_4SM904GMMA31MMA_64x192x32_F32E4M3E4M3_SS_TNILNSN_7ScaleInE1ELSP_1EEEEEENS4_6LayoutINS5_IJNSA_ILi2EEESB_SB_EEENS5_IJSB_NSA_ILi0EEESV_EEEEENS5_IJNS4_10UnderscoreESY_SY_EEEEENS4_13SM90_TMA_LOADENS4_14ComposedLayoutINS4_7SwizzleILi3ELi4ELi3EEENS4_18smem_ptr_flag_bitsILi8EEENSS_INS5_IJNSA_ILi8EEENSA_ILi128EEEEEENS5_IJS18_SB_EEEEEEEvNS4_8identityES11_S1C_vS1D_EENS_8epilogue10collective6detail29Sm90TmaWarpSpecializedAdapterINS1G_15DefaultEpilogueISI_SJ_SJ_NS1F_6thread17LinearCombinationISI_Li1EffLNS1K_9ScaleType4KindE0ELNS_15FloatRoundStyleE2ESI_EENS1_15EpilogueDefaultEEEEEvvEEEEvNT_6ParamsE:
[----:B------:R-:W0:Y:S02]  /*0000*/  LDC R1, c[0x0][0x28] ;  /* 0x00000a00ff017b82 */ /* 0x000e240000000800 */
[----:B0-----:R-:W-:Y:S01]  /*0010*/  VIADD R1, R1, 0xfffffd00 ;  /* 0xfffffd0001017836 */ /* 0x001fe20000000000 */
[----:B------:R-:W0:Y:S01]  /*0020*/  S2R R2, SR_TID.X ;  /* 0x0000000000027919 */ /* 0x000e220000002100 */
[----:B------:R-:W-:Y:S01]  /*0030*/  ELECT P0, URZ, PT ;  /* 0x00000000003f782f */ /* 0x000fe20003800000 */
[----:B------:R-:W-:Y:S01]  /*0040*/  BSSY B0, `(.L_x_0) ;  /* 0x0000015000007945 */ /* 0x000fe20003800000 */
[--C-:B0-----:R-:W-:Y:S02]  /*0050*/  SHF.R.U32.HI R0, RZ, 0x5, R2.reuse ;  /* 0x00000005ff007819 */ /* 0x101fe40000011602 */
[----:B------:R-:W-:-:S03]  /*0060*/  SHF.R.U32.HI R2, RZ, 0x7, R2 ;  /* 0x00000007ff027819 */ /* 0x000fc60000011602 */
[----:B------:R-:W0:Y:S04]  /*0070*/  SHFL.IDX PT, R3, R0, RZ, 0x1f ;  /* 0x00001fff00037589 */ /* 0x000e2800000e0000 */
[----:B------:R-:W1:Y:S01]  /*0080*/  SHFL.IDX PT, R2, R2, RZ, 0x1f ;  /* 0x00001fff02027589 */ /* 0x000e6200000e0000 */
[----:B0-----:R-:W-:Y:S02]  /*0090*/  R2UR UR4, R3 ;  /* 0x00000000030472ca */ /* 0x001fe400000e0000 */
[----:B-1----:R-:W-:-:S11]  /*00a0*/  R2UR UR8, R2 ;  /* 0x00000000020872ca */ /* 0x002fd600000e0000 */
[----:B------:R-:W-:Y:S02]  /*00b0*/  USHF.R.S32.HI UR5, URZ, 0x1f, UR4 ;  /* 0x0000001f3f057899 */ /* 0x000fe40008011404 */
[----:B------:R-:W-:Y:S02]  /*00c0*/  ISETP.NE.OR P0, PT, RZ, UR4, !P0 ;  /* 0x00000004ff007c0c */ /* 0x000fe4000c705670 */
[----:B------:R-:W-:-:S04]  /*00d0*/  ULEA.HI UR5, UR5, UR4, URZ, 0x2 ;  /* 0x0000000405057291 */ /* 0x000fc8000f8f103f */
[----:B------:R-:W-:-:S04]  /*00e0*/  ULOP3.LUT UR5, UR5, 0xfffffffc, URZ, 0xc0, !UPT ;  /* 0xfffffffc05057892 */ /* 0x000fc8000f8ec03f */
[----:B------:R-:W-:-:S03]  /*00f0*/  UIADD3 UR6, UR4, -UR5, URZ ;  /* 0x8000000504067290 */ /* 0x000fc6000fffe03f */
[----:B------:R-:W-:Y:S09]  /*0100*/  @P0 BRA `(.L_x_1) ;  /* 0x0000000000200947 */ /* 0x000ff20003800000 */
[----:B------:R-:W-:Y:S02]  /*0110*/  ULDC.64 UR4, c[0x0][0x198] ;  /* 0x0000660000047ab9 */ /* 0x000fe40000000a00 */
[----:B------:R-:W-:Y:S02]  /*0120*/  UIADD3 UR10, UP0, UR4, 0xf0, URZ ;  /* 0x000000f0040a7890 */ /* 0x000fe4000ff1e03f */
[----:B------:R-:W-:Y:S02]  /*0130*/  UIADD3 UR4, UP1, UR4, 0x1f0, URZ ;  /* 0x000001f004047890 */ /* 0x000fe4000ff3e03f */
[----:B------:R-:W-:Y:S02]  /*0140*/  UIADD3.X UR11, URZ, UR5, URZ, UP0, !UPT ;  /* 0x000000053f0b7290 */ /* 0x000fe400087fe43f */
[----:B------:R-:W-:-:S07]  /*0150*/  UIADD3.X UR5, URZ, UR5, URZ, UP1, !UPT ;  /* 0x000000053f057290 */ /* 0x000fce0008ffe43f */
[----:B------:R0:W-:Y:S02]  /*0160*/  UTMACCTL.PF [UR10] ;  /* 0x000000000a0079b9 */ /* 0x0001e40008040000 */
[----:B------:R0:W-:Y:S02]  /*0170*/  UTMACCTL.PF [UR4] ;  /* 0x00000000040079b9 */ /* 0x0001e40008040000 */
[----:B0-----:R-:W-:Y:S01]  /*0180*/  NOP ;  /* 0x0000000000007918 */ /* 0x001fe20000000000 */
.L_x_1:
[----:B------:R-:W-:Y:S05]  /*0190*/  BSYNC B0 ;  /* 0x0000000000007941 */ /* 0x000fea0003800000 */
.L_x_0:
[----:B------:R-:W0:Y:S01]  /*01a0*/  SHFL.IDX PT, R2, R0, RZ, 0x1f ;  /* 0x00001fff00027589 */ /* 0x000e2200000e0000 */
[----:B------:R-:W-:Y:S01]  /*01b0*/  UISETP.NE.AND UP0, UPT, UR6, 0x3, UPT ;  /* 0x000000030600788c */ /* 0x000fe2000bf05270 */
[----:B------:R-:W-:Y:S01]  /*01c0*/  ISETP.NE.AND P1, PT, RZ, UR8, PT ;  /* 0x00000008ff007c0c */ /* 0x000fe2000bf25270 */
[----:B------:R-:W-:Y:S02]  /*01d0*/  UIADD3 UR11, UR8, -0x1, URZ ;  /* 0xffffffff080b7890 */ /* 0x000fe4000fffe03f */
[----:B------:R-:W-:Y:S02]  /*01e0*/  UISETP.EQ.OR UP0, UPT, UR6, URZ, !UP0 ;  /* 0x0000003f0600728c */ /* 0x000fe4000c702670 */
[----:B------:R-:W-:Y:S02]  /*01f0*/  UISETP.GE.U32.AND UP1, UPT, UR11, 0x2, UPT ;  /* 0x000000020b00788c */ /* 0x000fe4000bf26070 */
[----:B------:R-:W-:-:S04]  /*0200*/  UISETP.EQ.AND UP0, UPT, UR8, URZ, UP0 ;  /* 0x0000003f0800728c */ /* 0x000fc80008702270 */
[----:B------:R-:W-:-:S04]  /*0210*/  USEL UR7, URZ, 0x1, !UP0 ;  /* 0x000000013f077887 */ /* 0x000fc8000c000000 */
[----:B------:R-:W-:Y:S01]  /*0220*/  USEL UR7, UR7, 0x2, UP1 ;  /* 0x0000000207077887 */ /* 0x000fe20008800000 */
[----:B0-----:R-:W-:-:S13]  /*0230*/  ISETP.NE.AND P0, PT, R2, RZ, PT ;  /* 0x000000ff0200720c */ /* 0x001fda0003f05270 */
[----:B------:R-:W-:Y:S05]  /*0240*/  @P0 BRA `(.L_x_2) ;  /* 0x0000000000480947 */ /* 0x000fea0003800000 */
[----:B------:R-:W0:Y:S01]  /*0250*/  S2UR UR10, SR_CgaCtaId ;  /* 0x00000000000a79c3 */ /* 0x000e220000008800 */
[----:B------:R-:W-:Y:S01]  /*0260*/  UMOV UR4, 0x400 ;  /* 0x0000040000047882 */ /* 0x000fe20000000000 */
[----:B------:R-:W-:Y:S01]  /*0270*/  UMOV UR5, 0x1 ;  /* 0x0000000100057882 */ /* 0x000fe20000000000 */
[----:B------:R-:W-:Y:S01]  /*0280*/  UMOV UR8, 0x100 ;  /* 0x0000010000087882 */ /* 0x000fe20000000000 */
[----:B------:R-:W-:Y:S01]  /*0290*/  ELECT P0, URZ, PT ;  /* 0x00000000003f782f */ /* 0x000fe20003800000 */
[----:B------:R-:W-:-:S04]  /*02a0*/  UIADD3 UR8, -UR8, 0x100000, URZ ;  /* 0x0010000008087890 */ /* 0x000fc8000fffe13f */
[----:B------:R-:W-:Y:S02]  /*02b0*/  USHF.L.U32 UR9, UR8, 0xb, URZ ;  /* 0x0000000b08097899 */ /* 0x000fe4000800063f */
[----:B------:R-:W-:Y:S02]  /*02c0*/  USHF.L.U32 UR8, UR8, 0x1, URZ ;  /* 0x0000000108087899 */ /* 0x000fe4000800063f */
[----:B0-----:R-:W-:Y:S02]  /*02d0*/  ULEA UR10, UR10, UR4, 0x18 ;  /* 0x000000040a0a7291 */ /* 0x001fe4000f8ec03f */
[----:B------:R-:W-:-:S04]  /*02e0*/  UIADD3 UR4, -UR5, 0x100000, URZ ;  /* 0x0010000005047890 */ /* 0x000fc8000fffe13f */
[----:B------:R-:W-:Y:S02]  /*02f0*/  USHF.L.U32 UR5, UR4, 0xb, URZ ;  /* 0x0000000b04057899 */ /* 0x000fe4000800063f */
[----:B------:R-:W-:Y:S01]  /*0300*/  USHF.L.U32 UR4, UR4, 0x1, URZ ;  /* 0x0000000104047899 */ /* 0x000fe2000800063f */
[----:B------:R-:W0:Y:S11]  /*0310*/  FENCE.VIEW.ASYNC.S ;  /* 0x00000000000073c6 */ /* 0x000e360000000000 */
[----:B0-----:R0:W1:Y:S01]  /*0320*/  SYNCS.EXCH.64 URZ, [UR10], UR4 ;  /* 0x000000040a3f75b2 */ /* 0x0010620008000100 */
[----:B------:R0:W2:Y:S01]  /*0330*/  SYNCS.EXCH.64 URZ, [UR10+0x10], UR8 ;  /* 0x000010080a3f75b2 */ /* 0x0000a20008000100 */
[----:B------:R0:W3:Y:S01]  /*0340*/  SYNCS.EXCH.64 URZ, [UR10+0x8], UR4 ;  /* 0x000008040a3f75b2 */ /* 0x0000e20008000100 */
[----:B------:R0:W4:Y:S01]  /*0350*/  SYNCS.EXCH.64 URZ, [UR10+0x18], UR8 ;  /* 0x000018080a3f75b2 */ /* 0x0001220008000100 */
[----:B------:R-:W-:Y:S01]  /*0360*/  NOP ;  /* 0x0000000000007918 */ /* 0x000fe20000000000 */
.L_x_2:
[----:B------:R-:W5:Y:S01]  /*0370*/  LDC R2, c[0x0][0x65c] ;  /* 0x00019700ff027b82 */ /* 0x000f620000000800 */
[----:B------:R-:W1:Y:S01]  /*0380*/  SHFL.IDX PT, R0, R0, RZ, 0x1f ;  /* 0x00001fff00007589 */ /* 0x000e6200000e0000 */
[----:B------:R-:W-:Y:S01]  /*0390*/  ELECT P0, URZ, PT ;  /* 0x00000000003f782f */ /* 0x000fe20003800000 */
[----:B------:R-:W-:Y:S01]  /*03a0*/  IMAD.MOV.U32 R3, RZ, RZ, RZ ;  /* 0x000000ffff037224 */ /* 0x000fe200078e00ff */
[----:B0-----:R-:W-:Y:S01]  /*03b0*/  UMOV UR4, 0x20 ;  /* 0x0000002000047882 */ /* 0x001fe20000000000 */
[----:B------:R-:W0:Y:S01]  /*03c0*/  S2R R10, SR_CTAID.Y ;  /* 0x00000000000a7919 */ /* 0x000e220000002600 */
[----:B------:R-:W-:Y:S01]  /*03d0*/  NOP ;  /* 0x0000000000007918 */ /* 0x000fe20000000000 */
[----:B------:R-:W-:Y:S01]  /*03e0*/  NOP ;  /* 0x0000000000007918 */ /* 0x000fe20000000000 */
[----:B-----5:R-:W-:Y:S02]  /*03f0*/  ISETP.NE.AND P3, PT, R2, 0x1, PT ;  /* 0x000000010200780c */ /* 0x020fe40003f65270 */
[----:B------:R-:W5:Y:S01]  /*0400*/  S2R R2, SR_CTAID.X ;  /* 0x0000000000027919 */ /* 0x000f620000002500 */
[----:B-1----:R-:W-:-:S10]  /*0410*/  ISETP.NE.OR P0, PT, R0, RZ, !P0 ;  /* 0x000000ff0000720c */ /* 0x002fd40004705670 */
[----:B------:R-:W5:Y:S01]  /*0420*/  @P3 LDC R7, c[0x0][0x10] ;  /* 0x00000400ff073b82 */ /* 0x000f620000000800 */
[----:B0-----:R-:W-:Y:S02]  /*0430*/  @P3 IMAD.MOV.U32 R4, RZ, RZ, R10 ;  /* 0x000000ffff043224 */ /* 0x001fe400078e000a */
[----:B------:R-:W-:Y:S01]  /*0440*/  VOTEU.ALL UP0, P0 ;  /* 0x00000000003f7886 */ /* 0x000fe20000000000 */
[----:B------:R-:W-:Y:S01]  /*0450*/  @P3 IMAD.MOV.U32 R5, RZ, RZ, RZ ;  /* 0x000000ffff053224 */ /* 0x000fe200078e00ff */
[----:B------:R-:W-:Y:S01]  /*0460*/  VOTEU.ALL UP1, P0 ;  /* 0x00000000003f7886 */ /* 0x000fe20000020000 */
[----:B------:R-:W-:Y:S02]  /*0470*/  @P3 IMAD.MOV.U32 R11, RZ, RZ, RZ ;  /* 0x000000ffff0b3224 */ /* 0x000fe400078e00ff */
[----:B------:R-:W0:Y:S01]  /*0480*/  @!P3 LDC R9, c[0x0][0xc] ;  /* 0x00000300ff09bb82 */ /* 0x000e220000000800 */
[----:B------:R-:W-:Y:S01]  /*0490*/  @!UP0 UMOV UR8, 0x400 ;  /* 0x0000040000088882 */ /* 0x000fe20000000000 */
[----:B------:R-:W-:-:S04]  /*04a0*/  @!UP0 UIADD3 UR4, -UR4, 0x100000, URZ ;  /* 0x0010000004048890 */ /* 0x000fc8000fffe13f */
[----:B------:R-:W-:Y:S02]  /*04b0*/  @!UP0 USHF.L.U32 UR5, UR4, 0xb, URZ ;  /* 0x0000000b04058899 */ /* 0x000fe4000800063f */
[----:B------:R-:W-:Y:S01]  /*04c0*/  @!UP0 USHF.L.U32 UR4, UR4, 0x1, URZ ;  /* 0x0000000104048899 */ /* 0x000fe2000800063f */
[----:B------:R-:W1:Y:S01]  /*04d0*/  @!UP0 S2UR UR9, SR_CgaCtaId ;  /* 0x00000000000989c3 */ /* 0x000e620000008800 */
[----:B-----5:R-:W-:-:S04]  /*04e0*/  @P3 IMAD.WIDE.U32 R6, R2, R7, R4 ;  /* 0x0000000702063225 */ /* 0x020fc800078e0004 */
[----:B------:R-:W-:Y:S02]  /*04f0*/  @P3 IMAD.MOV.U32 R14, RZ, RZ, R6 ;  /* 0x000000ffff0e3224 */ /* 0x000fe400078e0006 */
[----:B------:R-:W-:Y:S02]  /*0500*/  @P3 IMAD.IADD R15, R7, 0x1, R11 ;  /* 0x00000001070f3824 */ /* 0x000fe400078e020b */
[----:B0-----:R-:W-:-:S04]  /*0510*/  @!P3 IMAD.WIDE.U32 R4, R9, R10, R2 ;  /* 0x0000000a0904b225 */ /* 0x001fc800078e0002 */
[----:B------:R-:W-:Y:S02]  /*0520*/  @!P3 IMAD.MOV.U32 R14, RZ, RZ, R4 ;  /* 0x000000ffff0eb224 */ /* 0x000fe400078e0004 */
[----:B------:R-:W-:Y:S01]  /*0530*/  @!P3 IMAD.MOV.U32 R15, RZ, RZ, R5 ;  /* 0x000000ffff0fb224 */ /* 0x000fe200078e0005 */
[----:B-1----:R-:W-:Y:S02]  /*0540*/  @!UP0 ULEA UR8, UR9, UR8, 0x18 ;  /* 0x0000000809088291 */ /* 0x002fe4000f8ec03f */
[----:B------:R0:W-:Y:S01]  /*0550*/  STL [R1+0x274], R14 ;  /* 0x0002740e01007387 */ /* 0x0001e20000100800 */
[----:B------:R-:W-:-:S03]  /*0560*/  VOTEU.ALL UP0, P0 ;  /* 0x00000000003f7886 */ /* 0x000fc60000000000 */
[----:B------:R0:W-:Y:S04]  /*0570*/  STL [R1+0x270], R15 ;  /* 0x0002700f01007387 */ /* 0x0001e80000100800 */
[----:B------:R-:W1:Y:S02]  /*0580*/  FENCE.VIEW.ASYNC.S ;  /* 0x00000000000073c6 */ /* 0x000e640000000000 */
[----:B-1----:R0:W2:Y:S01]  /*0590*/  @!UP0 SYNCS.EXCH.64 URZ, [UR8+0x30], UR4 ;  /* 0x00003004083f85b2 */ /* 0x0020a20008000100 */
[----:B------:R0:W2:Y:S01]  /*05a0*/  @!UP1 SYNCS.EXCH.64 URZ, [UR8+0x38], UR4 ;  /* 0x00003804083f95b2 */ /* 0x0000a20008000100 */
[----:B------:R-:W-:Y:S01]  /*05b0*/  NOP ;  /* 0x0000000000007918 */ /* 0x000fe20000000000 */
[----:B--234-:R-:W-:Y:S06]  /*05c0*/  BAR.SYNC.DEFER_BLOCKING 0x0 ;  /* 0x0000000000007b1d */ /* 0x01cfec0000010000 */
[----:B0-----:R-:W-:Y:S05]  /*05d0*/  @!P1 BRA `(.L_x_3) ;  /* 0x00000180004c9947 */ /* 0x001fea0003800000 */
[----:B------:R-:W-:-:S06]  /*05e0*/  UISETP.GT.U32.AND UP0, UPT, UR11, 0x1, UPT ;  /* 0x000000010b00788c */ /* 0x000fcc000bf04070 */
[----:B------:R-:W-:-:S13]  /*05f0*/  PLOP3.LUT P0, PT, PT, PT, UP0, 0x80, 0x0 ;  /* 0x000000000000781c */ /* 0x000fda0003f0f008 */
[----:B------:R-:W-:Y:S05]  /*0600*/  @P0 EXIT ;  /* 0x000000000000094d */ /* 0x000fea0003800000 */
[----:B------:R-:W-:Y:S01]  /*0610*/  IMAD.MOV.U32 R5, RZ, RZ, -0x1 ;  /* 0xffffffffff057424 */ /* 0x000fe200078e00ff */
[----:B------:R-:W-:Y:S01]  /*0620*/  ULDC.64 UR4, c[0x0][0x650] ;  /* 0x0001940000047ab9 */ /* 0x000fe20000000a00 */
[----:B------:R-:W-:Y:S01]  /*0630*/  IMAD.MOV.U32 R4, RZ, RZ, -0x1 ;  /* 0xffffffffff047424 */ /* 0x000fe200078e00ff */
[----:B------:R-:W-:Y:S01]  /*0640*/  ISETP.GE.U32.AND P0, PT, R14, UR4, PT ;  /* 0x000000040e007c0c */ /* 0x000fe2000bf06070 */
[----:B------:R-:W-:Y:S01]  /*0650*/  UMOV UR19, 0xffffffff ;  /* 0xffffffff00137882 */ /* 0x000fe20000000000 */
[----:B------:R0:W-:Y:S01]  /*0660*/  STL [R1+0x278], R5 ;  /* 0x0002780501007387 */ /* 0x0001e20000100800 */
[----:B------:R-:W-:Y:S02]  /*0670*/  PRMT R0, RZ, 0x7610, R0 ;  /* 0x00007610ff007816 */ /* 0x000fe40000000000 */
[----:B------:R-:W-:Y:S01]  /*0680*/  ISETP.GE.U32.AND.EX P0, PT, R15, UR5, PT, P0 ;  /* 0x000000050f007c0c */ /* 0x000fe2000bf06100 */
[----:B------:R0:W-:-:S12]  /*0690*/  STL [R1+0x27c], R4 ;  /* 0x00027c0401007387 */ /* 0x0001d80000100800 */
[----:B0-----:R-:W-:Y:S05]  /*06a0*/  @P0 BRA `(.L_x_4) ;  /* 0x00000004006c0947 */ /* 0x001fea0003800000 */
[----:B------:R-:W-:Y:S01]  /*06b0*/  ULDC.64 UR14, c[0x0][0x628] ;  /* 0x00018a00000e7ab9 */ /* 0x000fe20000000a00 */
[----:B------:R-:W0:Y:S01]  /*06c0*/  LDC.64 R12, c[0x0][0x620] ;  /* 0x00018800ff0c7b82 */ /* 0x000e220000000a00 */
[----:B------:R-:W-:Y:S01]  /*06d0*/  ISETP.NE.U32.AND P0, PT, RZ, UR14, PT ;  /* 0x0000000eff007c0c */ /* 0x000fe2000bf05070 */
[----:B------:R-:W-:Y:S01]  /*06e0*/  ULDC UR13, c[0x0][0x630] ;  /* 0x00018c00000d7ab9 */ /* 0x000fe20000000800 */
[----:B------:R-:W-:Y:S02]  /*06f0*/  R2UR UR4, R14 ;  /* 0x000000000e0472ca */ /* 0x000fe400000e0000 */
[----:B------:R-:W-:Y:S02]  /*0700*/  ISETP.NE.AND.EX P0, PT, RZ, UR15, PT, P0 ;  /* 0x0000000fff007c0c */ /* 0x000fe4000bf05300 */
[----:B------:R-:W-:-:S11]  /*0710*/  R2UR UR5, R15 ;  /* 0x000000000f0572ca */ /* 0x000fd600000e0000 */
[----:B------:R-:W-:Y:S05]  /*0720*/  @!P0 BRA `(.L_x_5) ;  /* 0x0000000000308947 */ /* 0x000fea0003800000 */
[----:B------:R-:W-:Y:S01]  /*0730*/  R2UR UR4, R14 ;  /* 0x000000000e0472ca */ /* 0x000fe200000e0000 */
[----:B------:R-:W-:Y:S01]  /*0740*/  ULDC UR6, c[0x0][0x634] ;  /* 0x00018d0000067ab9 */ /* 0x000fe20000000800 */
[----:B------:R-:W-:-:S11]  /*0750*/  R2UR UR12, R15 ;  /* 0x000000000f0c72ca */ /* 0x000fd600000e0000 */
[----:B------:R-:W-:-:S04]  /*0760*/  UIADD3 UR6, UP0, UR4, UR6, URZ ;  /* 0x0000000604067290 */ /* 0x000fc8000ff1e03f */
[----:B------:R-:W-:-:S04]  /*0770*/  UIADD3.X UR12, URZ, UR12, URZ, UP0, !UPT ;  /* 0x0000000c3f0c7290 */ /* 0x000fc800087fe43f */
[----:B------:R-:W-:-:S04]  /*0780*/  UIMAD.WIDE.U32 UR4, UR12, UR14, URZ ;  /* 0x0000000e0c0472a5 */ /* 0x000fc8000f8e003f */
[----:B------:R-:W-:Y:S02]  /*0790*/  UIMAD.WIDE.U32 UR8, UP0, UR6, UR15, UR4 ;  /* 0x0000000f060872a5 */ /* 0x000fe4000f800004 */
[----:B------:R-:W-:Y:S02]  /*07a0*/  UIMAD.WIDE.U32 UR4, UR6, UR14, URZ ;  /* 0x0000000e060472a5 */ /* 0x000fe4000f8e003f */
[----:B------:R-:W-:Y:S02]  /*07b0*/  UIADD3.X UR11, URZ, URZ, URZ, UP0, !UPT ;  /* 0x0000003f3f0b7290 */ /* 0x000fe400087fe43f */
[----:B------:R-:W-:Y:S01]  /*07c0*/  UIADD3 URZ, UP0, UR5, UR8, URZ ;  /* 0x00000008053f7290 */ /* 0x000fe2000ff1e03f */
[----:B------:R-:W-:-:S03]  /*07d0*/  UMOV UR10, UR9 ;  /* 0x00000009000a7c82 */ /* 0x000fc60008000000 */
[----:B------:R-:W-:-:S12]  /*07e0*/  UIMAD.WIDE.U32.X UR4, UR12, UR15, UR10, UP0 ;  /* 0x0000000f0c0472a5 */ /* 0x000fd800080e040a */
.L_x_5:
[----:B------:R-:W-:Y:S01]  /*07f0*/  USHF.R.U64 UR19, UR4, UR13, UR5 ;  /* 0x0000000d04137299 */ /* 0x000fe20008001205 */
[----:B------:R-:W1:Y:S01]  /*0800*/  LDC R8, c[0x0][0x618] ;  /* 0x00018600ff087b82 */ /* 0x000e620000000800 */
[----:B------:R-:W-:Y:S01]  /*0810*/  USHF.R.U32.HI UR4, URZ, UR13, UR5 ;  /* 0x0000000d3f047299 */ /* 0x000fe20008011605 */
[----:B------:R-:W-:Y:S01]  /*0820*/  I2FP.F32.U32 R0, R2 ;  /* 0x0000000200007245 */ /* 0x000fe20000201000 */
[----:B------:R-:W-:Y:S01]  /*0830*/  IMAD.MOV.U32 R4, RZ, RZ, R14 ;  /* 0x000000ffff047224 */ /* 0x000fe200078e000e */
[----:B------:R-:W-:Y:S01]  /*0840*/  ULDC UR5, c[0x0][0x150] ;  /* 0x0000540000057ab9 */ /* 0x000fe20000000800 */
[----:B------:R-:W-:Y:S01]  /*0850*/  IADD3 R7, P0, RZ, -UR19, RZ ;  /* 0x80000013ff077c10 */ /* 0x000fe2000ff1e0ff */
[----:B------:R-:W-:Y:S02]  /*0860*/  IMAD.MOV.U32 R5, RZ, RZ, R15 ;  /* 0x000000ffff057224 */ /* 0x000fe400078e000f */
[----:B------:R-:W-:Y:S01]  /*0870*/  FMUL R0, R0, UR5 ;  /* 0x0000000500007c20 */ /* 0x000fe20008400000 */
[----:B------:R-:W2:Y:S01]  /*0880*/  LDC.64 R20, c[0x0][0x640] ;  /* 0x00019000ff147b82 */ /* 0x000ea20000000a00 */
[----:B------:R-:W-:Y:S01]  /*0890*/  IMAD.X R9, RZ, RZ, ~UR4, P0 ;  /* 0x80000004ff097e24 */ /* 0x000fe200080e06ff */
[----:B------:R-:W-:Y:S01]  /*08a0*/  ULDC UR4, c[0x0][0x154] ;  /* 0x0000550000047ab9 */ /* 0x000fe20000000800 */
[----:B0-----:R-:W-:-:S02]  /*08b0*/  IMAD.WIDE.U32 R4, R7, R12, R4 ;  /* 0x0000000c07047225 */ /* 0x001fc400078e0004 */
[----:B------:R-:W0:Y:S02]  /*08c0*/  F2I.U32.TRUNC.NTZ R0, R0 ;  /* 0x0000000000007305 */ /* 0x000e24000020f000 */
[----:B------:R-:W-:Y:S01]  /*08d0*/  IMAD R6, R9, R12, RZ ;  /* 0x0000000c09067224 */ /* 0x000fe200078e02ff */
[----:B------:R-:W3:Y:S03]  /*08e0*/  LDC R3, c[0x0][0x144] ;  /* 0x00005100ff037b82 */ /* 0x000ee60000000800 */
[----:B------:R-:W-:-:S04]  /*08f0*/  IMAD R7, R7, R13, R6 ;  /* 0x0000000d07077224 */ /* 0x000fc800078e0206 */
[----:B------:R-:W-:Y:S01]  /*0900*/  IMAD.IADD R5, R5, 0x1, R7 ;  /* 0x0000000105057824 */ /* 0x000fe200078e0207 */
[----:B------:R-:W4:Y:S01]  /*0910*/  LDC R14, c[0x0][0x608] ;  /* 0x00018200ff0e7b82 */ /* 0x000f220000000800 */
[----:B------:R-:W-:Y:S02]  /*0920*/  IMAD.MOV.U32 R7, RZ, RZ, -0x1 ;  /* 0xffffffffff077424 */ /* 0x000fe400078e00ff */
[----:B0-----:R-:W-:Y:S01]  /*0930*/  IMAD.MOV R6, RZ, RZ, -R0 ;  /* 0x000000ffff067224 */ /* 0x001fe200078e0a00 */
[----:B-1----:R-:W-:Y:S02]  /*0940*/  SHF.R.U64 R12, R4, R8, R5 ;  /* 0x00000008040c7219 */ /* 0x002fe40000001205 */
[----:B------:R-:W-:Y:S02]  /*0950*/  I2FP.F32.U32 R4, R10 ;  /* 0x0000000a00047245 */ /* 0x000fe40000201000 */
[----:B------:R-:W0:Y:S01]  /*0960*/  LDC R18, c[0x0][0x658] ;  /* 0x00019600ff127b82 */ /* 0x000e220000000800 */
[----:B--2---:R-:W-:-:S02]  /*0970*/  ISETP.NE.U32.AND P0, PT, R20, RZ, PT ;  /* 0x000000ff1400720c */ /* 0x004fc40003f05070 */
[----:B------:R-:W-:Y:S01]  /*0980*/  FMUL R4, R4, UR4 ;  /* 0x0000000404047c20 */ /* 0x000fe20008400000 */
[----:B------:R-:W-:Y:S02]  /*0990*/  SHF.R.U32.HI R5, RZ, R8, R5 ;  /* 0x00000008ff057219 */ /* 0x000fe40000011605 */
[----:B------:R-:W-:Y:S01]  /*09a0*/  ISETP.NE.AND.EX P0, PT, R21, RZ, PT, P0 ;  /* 0x000000ff1500720c */ /* 0x000fe20003f05300 */
[----:B------:R1:W2:Y:S01]  /*09b0*/  F2I.U32.TRUNC.NTZ R11, R4 ;  /* 0x00000004000b7305 */ /* 0x0002a2000020f000 */
[----:B------:R-:W1:Y:S01]  /*09c0*/  LDC R13, c[0x0][0x148] ;  /* 0x00005200ff0d7b82 */ /* 0x000e620000000800 */
[----:B---3--:R-:W-:-:S07]  /*09d0*/  IMAD R0, R3, R6, R2 ;  /* 0x0000000603007224 */ /* 0x008fce00078e0202 */
[----:B------:R-:W3:Y:S01]  /*09e0*/  LDC R16, c[0x0][0x600] ;  /* 0x00018000ff107b82 */ /* 0x000ee20000000800 */
[-CC-:B----4-:R-:W-:Y:S02]  /*09f0*/  SHF.R.U64 R24, R12, R14.reuse, R5.reuse ;  /* 0x0000000e0c187219 */ /* 0x190fe40000001205 */
[----:B------:R-:W-:Y:S01]  /*0a00*/  SHF.R.U32.HI R3, RZ, R14, R5 ;  /* 0x0000000eff037219 */ /* 0x000fe20000011605 */
[----:B------:R-:W-:-:S04]  /*0a10*/  IMAD.MOV.U32 R5, RZ, RZ, 0x1 ;  /* 0x00000001ff057424 */ /* 0x000fc800078e00ff */
[----:B------:R-:W4:Y:S01]  /*0a20*/  LDC R17, c[0x0][0x648] ;  /* 0x00019200ff117b82 */ /* 0x000f220000000800 */
[-C--:B0-----:R-:W-:Y:S02]  /*0a30*/  SHF.L.U32 R2, R7, R18.reuse, RZ ;  /* 0x0000001207027219 */ /* 0x081fe400000006ff */
[--C-:B------:R-:W-:Y:S02]  /*0a40*/  SHF.R.U64 R14, R24, R18, R3.reuse ;  /* 0x00000012180e7219 */ /* 0x100fe40000001203 */
[----:B------:R-:W-:Y:S02]  /*0a50*/  LOP3.LUT R9, RZ, R2, RZ, 0x33, !PT ;  /* 0x00000002ff097212 */ /* 0x000fe400078e33ff */
[-C--:B------:R-:W-:Y:S01]  /*0a60*/  SHF.R.U32.HI R3, RZ, R18.reuse, R3 ;  /* 0x00000012ff037219 */ /* 0x080fe20000011603 */
[----:B------:R-:W0:Y:S01]  /*0a70*/  LDC R19, c[0x0][0x638] ;  /* 0x00018e00ff137b82 */ /* 0x000e220000000800 */
[----:B------:R-:W-:Y:S01]  /*0a80*/  SHF.L.U32 R8, R5, R18, RZ ;  /* 0x0000001205087219 */ /* 0x000fe200000006ff */
[----:B------:R-:W-:-:S06]  /*0a90*/  IMAD.MOV.U32 R2, RZ, RZ, R14 ;  /* 0x000000ffff027224 */ /* 0x000fcc00078e000e */
[----:B------:R-:W0:Y:S01]  /*0aa0*/  LDC R22, c[0x0][0x610] ;  /* 0x00018400ff167b82 */ /* 0x000e220000000800 */
[----:B-12---:R-:W-:Y:S05]  /*0ab0*/  @!P0 BRA `(.L_x_6) ;  /* 0x0000000000288947 */ /* 0x006fea0003800000 */
[----:B------:R-:W1:Y:S02]  /*0ac0*/  LDC R7, c[0x0][0x64c] ;  /* 0x00019300ff077b82 */ /* 0x000e640000000800 */
[----:B-1----:R-:W-:-:S05]  /*0ad0*/  IADD3 R7, P0, R14, R7, RZ ;  /* 0x000000070e077210 */ /* 0x002fca0007f1e0ff */
[----:B------:R-:W-:-:S04]  /*0ae0*/  IMAD.X R15, RZ, RZ, R3, P0 ;  /* 0x000000ffff0f7224 */ /* 0x000fc800000e0603 */
[----:B------:R-:W-:-:S04]  /*0af0*/  IMAD.WIDE.U32 R2, R15, R20, RZ ;  /* 0x000000140f027225 */ /* 0x000fc800078e00ff */
[----:B------:R-:W-:-:S04]  /*0b00*/  IMAD.WIDE.U32 R4, P0, R7, R21, R2 ;  /* 0x0000001507047225 */ /* 0x000fc80007800002 */
[----:B------:R-:W-:-:S04]  /*0b10*/  IMAD.WIDE.U32 R2, R7, R20, RZ ;  /* 0x0000001407027225 */ /* 0x000fc800078e00ff */
[----:B------:R-:W-:Y:S01]  /*0b20*/  IMAD.X R7, RZ, RZ, RZ, P0 ;  /* 0x000000ffff077224 */ /* 0x000fe200000e06ff */
[----:B------:R-:W-:Y:S01]  /*0b30*/  IADD3 RZ, P0, R3, R4, RZ ;  /* 0x0000000403ff7210 */ /* 0x000fe20007f1e0ff */
[----:B------:R-:W-:-:S04]  /*0b40*/  IMAD.MOV.U32 R6, RZ, RZ, R5 ;  /* 0x000000ffff067224 */ /* 0x000fc800078e0005 */
[----:B------:R-:W-:-:S08]  /*0b50*/  IMAD.WIDE.U32.X R2, R15, R21, R6, P0 ;  /* 0x000000150f027225 */ /* 0x000fd000000e0406 */
.L_x_6:
[----:B----4-:R-:W-:Y:S01]  /*0b60*/  SHF.R.U64 R2, R2, R17, R3 ;  /* 0x0000001102027219 */ /* 0x010fe20000001203 */
[----:B---3--:R-:W-:Y:S01]  /*0b70*/  VIADD R3, R16, 0xffffffff ;  /* 0xffffffff10037836 */ /* 0x008fe20000000000 */
[----:B------:R-:W-:Y:S01]  /*0b80*/  LOP3.LUT R9, R24, R9, RZ, 0xc0, !PT ;  /* 0x0000000918097212 */ /* 0x000fe200078ec0ff */
[----:B------:R-:W-:Y:S02]  /*0b90*/  IMAD.MOV R11, RZ, RZ, -R11 ;  /* 0x000000ffff0b7224 */ /* 0x000fe400078e0a0b */
[----:B------:R-:W-:Y:S01]  /*0ba0*/  IMAD.MOV R4, RZ, RZ, -R2 ;  /* 0x000000ffff047224 */ /* 0x000fe200078e0a02 */
[----:B------:R-:W-:Y:S01]  /*0bb0*/  LOP3.LUT R12, R12, R3, RZ, 0xc0, !PT ;  /* 0x000000030c0c7212 */ /* 0x000fe200078ec0ff */
[----:B------:R-:W-:Y:S02]  /*0bc0*/  @P3 IMAD R0, R13, R11, R10 ;  /* 0x0000000b0d003224 */ /* 0x000fe400078e020a */
[----:B------:R-:W-:Y:S02]  /*0bd0*/  IMAD R9, R8, R2, R9 ;  /* 0x0000000208097224 */ /* 0x000fe400078e0209 */
[----:B0-----:R-:W-:-:S02]  /*0be0*/  IMAD R3, R4, R19, R14 ;  /* 0x0000001304037224 */ /* 0x001fc400078e020e */
[----:B------:R-:W-:Y:S02]  /*0bf0*/  IMAD R2, R9, R22, R0 ;  /* 0x0000001609027224 */ /* 0x000fe400078e0200 */
[----:B------:R-:W-:Y:S02]  /*0c00*/  IMAD R3, R3, R16, R12 ;  /* 0x0000001003037224 */ /* 0x000fe400078e020c */
[----:B------:R-:W-:-:S03]  /*0c10*/  IMAD.MOV.U32 R0, RZ, RZ, 0x1 ;  /* 0x00000001ff007424 */ /* 0x000fc600078e00ff */
[----:B------:R-:W-:Y:S02]  /*0c20*/  SEL R4, R3, R2, !P3 ;  /* 0x0000000203047207 */ /* 0x000fe40005800000 */
[----:B------:R-:W-:-:S03]  /*0c30*/  SEL R2, R2, R3, !P3 ;  /* 0x0000000302027207 */ /* 0x000fc60005800000 */
[----:B------:R0:W-:Y:S04]  /*0c40*/  STL [R1+0x27c], R4 ;  /* 0x00027c0401007387 */ /* 0x0001e80000100800 */
[----:B------:R0:W-:Y:S02]  /*0c50*/  STL [R1+0x278], R2 ;  /* 0x0002780201007387 */ /* 0x0001e40000100800 */
.L_x_4:
[----:B------:R-:W-:-:S08]  /*0c60*/  NOP ;  /* 0x0000000000007918 */ /* 0x000fd00000000000 */
[----:B------:R-:W1:Y:S02]  /*0c70*/  USETMAXREG.TRY_ALLOC.CTAPOOL UP0, 0xe8 ;  /* 0x000000e8000079c8 */ /* 0x000e640008000600 */
[----:B-1----:R-:W-:-:S13]  /*0c80*/  PLOP3.LUT P0, PT, PT, PT, UP0, 0x80, 0x0 ;  /* 0x000000000000781c */ /* 0x002fda0003f0f008 */
[----:B------:R-:W-:Y:S05]  /*0c90*/  @!P0 BRA `(.L_x_4) ;  /* 0xfffffffc00f08947 */ /* 0x000fea000383ffff */
[----:B------:R-:W-:Y:S01]  /*0ca0*/  ULDC.64 UR4, c[0x0][0x598] ;  /* 0x0001660000047ab9 */ /* 0x000fe20000000a00 */
[----:B------:R-:W-:Y:S01]  /*0cb0*/  ULDC.64 UR26, c[0x0][0x208] ;  /* 0x00008200001a7ab9 */ /* 0x000fe20000000a00 */
[----:B------:R-:W-:-:S04]  /*0cc0*/  ISETP.NE.U32.AND P0, PT, RZ, UR4, PT ;  /* 0x00000004ff007c0c */ /* 0x000fc8000bf05070 */
[----:B------:R-:W-:-:S13]  /*0cd0*/  ISETP.NE.AND.EX P0, PT, RZ, UR5, PT, P0 ;  /* 0x00000005ff007c0c */ /* 0x000fda000bf05300 */
[----:B------:R-:W-:Y:S05]  /*0ce0*/  @!P0 BRA `(.L_x_7) ;  /* 0x0000000000208947 */ /* 0x000fea0003800000 */
[----:B0-----:R-:W0:Y:S02]  /*0cf0*/  LDC.64 R2, c[0x0][0x598] ;  /* 0x00016600ff027b82 */ /* 0x001e240000000a00 */
[----:B0-----:R-:W2:Y:S02]  /*0d00*/  LDG.E.64 R2, desc[UR26][R2.64] ;  /* 0x0000001a02027981 */ /* 0x001ea4000c1e1b00 */
[----:B--2---:R-:W-:-:S04]  /*0d10*/  ISETP.NE.U32.AND P0, PT, R2, RZ, PT ;  /* 0x000000ff0200720c */ /* 0x004fc80003f05070 */
[----:B------:R-:W-:-:S13]  /*0d20*/  ISETP.NE.AND.EX P0, PT, R3, RZ, PT, P0 ;  /* 0x000000ff0300720c */ /* 0x000fda0003f05300 */
[----:B------:R-:W-:Y:S05]  /*0d30*/  @!P0 BRA `(.L_x_7) ;  /* 0x00000000000c8947 */ /* 0x000fea0003800000 */
[----:B------:R-:W2:Y:S02]  /*0d40*/  LD.E R2, desc[UR26][R2.64] ;  /* 0x0000001a02027980 */ /* 0x000ea4000c101900 */
[----:B--2---:R-:W-:Y:S01]  /*0d50*/  R2UR UR18, R2 ;  /* 0x00000000021272ca */ /* 0x004fe200000e0000 */
[----:B------:R-:W-:-:S14]  /*0d60*/  BRA `(.L_x_8) ;  /* 0x0000000000247947 */ /* 0x000fdc0003800000 */
.L_x_7:
[----:B------:R-:W-:Y:S02]  /*0d70*/  ULDC.64 UR4, c[0x0][0x588] ;  /* 0x0001620000047ab9 */ /* 0x000fe40000000a00 */
[----:B------:R-:W-:-:S04]  /*0d80*/  ISETP.NE.U32.AND P0, PT, RZ, UR4, PT ;  /* 0x00000004ff007c0c */ /* 0x000fc8000bf05070 */
[----:B------:R-:W-:-:S13]  /*0d90*/  ISETP.NE.AND.EX P0, PT, RZ, UR5, PT, P0 ;  /* 0x00000005ff007c0c */ /* 0x000fda000bf05300 */
[----:B------:R-:W-:Y:S05]  /*0da0*/  @!P0 BRA `(.L_x_9) ;  /* 0x0000000000108947 */ /* 0x000fea0003800000 */
[----:B0-----:R-:W0:Y:S02]  /*0db0*/  LDC.64 R2, c[0x0][0x588] ;  /* 0x00016200ff027b82 */ /* 0x001e240000000a00 */
[----:B0-----:R-:W2:Y:S02]  /*0dc0*/  LDG.E R2, desc[UR26][R2.64] ;  /* 0x0000001a02027981 */ /* 0x001ea4000c1e1900 */
[----:B--2---:R-:W-:Y:S01]  /*0dd0*/  R2UR UR18, R2 ;  /* 0x00000000021272ca */ /* 0x004fe200000e0000 */
[----:B------:R-:W-:-:S14]  /*0de0*/  BRA `(.L_x_8) ;  /* 0x0000000000047947 */ /* 0x000fdc0003800000 */
.L_x_9:
[----:B------:R-:W-:-:S05]  /*0df0*/  ULDC UR18, c[0x0][0x580] ;  /* 0x0001600000127ab9 */ /* 0x000fca0000000800 */
.L_x_8:
[----:B------:R-:W-:Y:S02]  /*0e00*/  ULDC.64 UR4, c[0x0][0x5a0] ;  /* 0x0001680000047ab9 */ /* 0x000fe40000000a00 */
        /* <DEDUP_REMOVED lines=11> */
.L_x_10:
        /* <DEDUP_REMOVED lines=8> */
.L_x_12:
[----:B------:R-:W-:-:S05]  /*0f40*/  ULDC UR17, c[0x0][0x584] ;  /* 0x0001610000117ab9 */ /* 0x000fca0000000800 */
.L_x_11:
[----:B------:R-:W-:-:S13]  /*0f50*/  LOP3.LUT P0, RZ, R0, 0xff, RZ, 0xc0, !PT ;  /* 0x000000ff00ff7812 */ /* 0x000fda000780c0ff */
[----:B------:R-:W-:Y:S05]  /*0f60*/  @!P0 EXIT ;  /* 0x000000000000894d */ /* 0x000fea0003800000 */
[----:B------:R-:W-:Y:S01]  /*0f70*/  ULDC UR4, c[0x0][0x28c] ;  /* 0x0000a30000047ab9 */ /* 0x000fe20000000800 */
[----:B------:R-:W-:Y:S02]  /*0f80*/  ULOP3.LUT UR8, UR7, 0x1, URZ, 0xfc, !UPT ;  /* 0x0000000107087892 */ /* 0x000fe4000f8efc3f */
[----:B------:R-:W-:-:S04]  /*0f90*/  UIADD3 UR4, UR4, 0xff, URZ ;  /* 0x000000ff04047890 */ /* 0x000fc8000fffe03f */
[----:B------:R-:W-:-:S04]  /*0fa0*/  USHF.R.S32.HI UR5, URZ, 0x1f, UR4 ;  /* 0x0000001f3f057899 */ /* 0x000fc80008011404 */
[----:B------:R-:W-:-:S03]  /*0fb0*/  ULEA.HI UR5, UR5, UR4, URZ, 0x8 ;  /* 0x0000000405057291 */ /* 0x000fc6000f8f403f */
[----:B------:R-:W-:Y:S01]  /*0fc0*/  UMOV UR4, URZ ;  /* 0x0000003f00047c82 */ /* 0x000fe20008000000 */
[----:B------:R-:W-:-:S03]  /*0fd0*/  USHF.R.S32.HI UR9, URZ, 0x8, UR5 ;  /* 0x000000083f097899 */ /* 0x000fc60008011405 */
[----:B------:R-:W-:-:S09]  /*0fe0*/  UMOV UR5, URZ ;  /* 0x0000003f00057c82 */ /* 0x000fd20008000000 */
.L_x_421:
[----:B------:R-:W-:Y:S01]  /*0ff0*/  STL [R1+0x26c], RZ ;  /* 0x00026cff01007387 */ /* 0x000fe20000100800 */
[----:B-1----:R-:W1:Y:S01]  /*1000*/  S2UR UR14, SR_CgaCtaId ;  /* 0x00000000000e79c3 */ /* 0x002e620000008800 */
[----:B------:R-:W-:Y:S01]  /*1010*/  UMOV UR13, 0x400 ;  /* 0x00000400000d7882 */ /* 0x000fe20000000000 */
[----:B------:R-:W-:Y:S01]  /*1020*/  UMOV UR6, URZ ;  /* 0x0000003f00067c82 */ /* 0x000fe20008000000 */
[----:B------:R-:W-:Y:S01]  /*1030*/  STL [R1+0x268], RZ ;  /* 0x000268ff01007387 */ /* 0x000fe20000100800 */
[----:B------:R-:W-:Y:S01]  /*1040*/  UMOV UR20, URZ ;  /* 0x0000003f00147c82 */ /* 0x000fe20008000000 */
[----:B------:R-:W-:Y:S01]  /*1050*/  UMOV UR21, URZ ;  /* 0x0000003f00157c82 */ /* 0x000fe20008000000 */
[----:B------:R-:W-:Y:S01]  /*1060*/  UMOV UR12, UR5 ;  /* 0x00000005000c7c82 */ /* 0x000fe20008000000 */
[----:B------:R-:W-:Y:S01]  /*1070*/  STL [R1+0x264], RZ ;  /* 0x000264ff01007387 */ /* 0x000fe20000100800 */
[----:B0-----:R-:W0:Y:S01]  /*1080*/  LDC R2, c[0x0][0x28c] ;  /* 0x0000a300ff027b82 */ /* 0x001e220000000800 */
[----:B------:R-:W-:Y:S01]  /*1090*/  UMOV UR15, UR4 ;  /* 0x00000004000f7c82 */ /* 0x000fe20008000000 */
[----:B------:R-:W-:Y:S01]  /*10a0*/  CS2R R4, SRZ ;  /* 0x0000000000047805 */ /* 0x000fe2000001ff00 */
[----:B------:R-:W-:Y:S01]  /*10b0*/  STL [R1+0x260], RZ ;  /* 0x000260ff01007387 */ /* 0x000fe20000100800 */
[----:B------:R-:W-:-:S02]  /*10c0*/  CS2R R6, SRZ ;  /* 0x0000000000067805 */ /* 0x000fc4000001ff00 */
[----:B------:R-:W-:Y:S02]  /*10d0*/  CS2R R8, SRZ ;  /* 0x0000000000087805 */ /* 0x000fe4000001ff00 */
[----:B------:R-:W-:Y:S01]  /*10e0*/  CS2R R10, SRZ ;  /* 0x00000000000a7805 */ /* 0x000fe2000001ff00 */
[----:B------:R-:W-:Y:S01]  /*10f0*/  STL [R1+0x25c], RZ ;  /* 0x00025cff01007387 */ /* 0x000fe20000100800 */
[----:B------:R-:W-:Y:S02]  /*1100*/  CS2R R12, SRZ ;  /* 0x00000000000c7805 */ /* 0x000fe4000001ff00 */
[----:B------:R-:W-:Y:S02]  /*1110*/  CS2R R14, SRZ ;  /* 0x00000000000e7805 */ /* 0x000fe4000001ff00 */
[----:B------:R-:W-:Y:S01]  /*1120*/  CS2R R16, SRZ ;  /* 0x0000000000107805 */ /* 0x000fe2000001ff00 */
[----:B------:R-:W-:Y:S01]  /*1130*/  STL [R1+0x258], RZ ;  /* 0x000258ff01007387 */ /* 0x000fe20000100800 */
[----:B------:R-:W-:-:S02]  /*1140*/  CS2R R18, SRZ ;  /* 0x0000000000127805 */ /* 0x000fc4000001ff00 */
[----:B------:R-:W-:Y:S02]  /*1150*/  CS2R R20, SRZ ;  /* 0x0000000000147805 */ /* 0x000fe4000001ff00 */
[----:B------:R-:W-:Y:S01]  /*1160*/  CS2R R22, SRZ ;  /* 0x0000000000167805 */ /* 0x000fe2000001ff00 */
[----:B------:R-:W-:Y:S01]  /*1170*/  STL [R1+0x254], RZ ;  /* 0x000254ff01007387 */ /* 0x000fe20000100800 */
[----:B-1----:R-:W-:Y:S01]  /*1180*/  ULEA UR13, UR14, UR13, 0x18 ;  /* 0x0000000d0e0d7291 */ /* 0x002fe2000f8ec03f */
[----:B------:R-:W-:Y:S02]  /*1190*/  CS2R R216, SRZ ;  /* 0x0000000000d87805 */ /* 0x000fe4000001ff00 */
[----:B------:R-:W-:Y:S01]  /*11a0*/  CS2R R218, SRZ ;  /* 0x0000000000da7805 */ /* 0x000fe2000001ff00 */
[----:B------:R-:W-:Y:S01]  /*11b0*/  STL [R1+0x250], RZ ;  /* 0x000250ff01007387 */ /* 0x000fe20000100800 */
[----:B------:R-:W-:Y:S02]  /*11c0*/  CS2R R220, SRZ ;  /* 0x0000000000dc7805 */ /* 0x000fe4000001ff00 */
[----:B------:R-:W-:-:S02]  /*11d0*/  CS2R R222, SRZ ;  /* 0x0000000000de7805 */ /* 0x000fc4000001ff00 */
[----:B------:R-:W-:Y:S01]  /*11e0*/  CS2R R224, SRZ ;  /* 0x0000000000e07805 */ /* 0x000fe2000001ff00 */
[----:B------:R-:W-:Y:S01]  /*11f0*/  STL [R1+0x24c], RZ ;  /* 0x00024cff01007387 */ /* 0x000fe20000100800 */
[----:B0-----:R-:W-:Y:S02]  /*1200*/  ISETP.GE.AND P0, PT, R2, 0x1, PT ;  /* 0x000000010200780c */ /* 0x001fe40003f06270 */
[----:B--2---:R-:W-:Y:S02]  /*1210*/  CS2R R2, SRZ ;  /* 0x0000000000027805 */ /* 0x004fe4000001ff00 */
[----:B------:R-:W-:Y:S01]  /*1220*/  CS2R R226, SRZ ;  /* 0x0000000000e27805 */ /* 0x000fe2000001ff00 */
[----:B------:R-:W-:Y:S01]  /*1230*/  STL [R1+0x248], RZ ;  /* 0x000248ff01007387 */ /* 0x000fe20000100800 */
[----:B------:R-:W-:Y:S01]  /*1240*/  IMAD.MOV.U32 R228, RZ, RZ, RZ ;  /* 0x000000ffffe47224 */ /* 0x000fe200078e00ff */
[----:B------:R-:W-:Y:S02]  /*1250*/  CS2R R120, SRZ ;  /* 0x0000000000787805 */ /* 0x000fe4000001ff00 */
        /* <DEDUP_REMOVED lines=126> */
[----:B------:R-:W-:-:S03]  /*1a40*/  CS2R R118, SRZ ;  /* 0x0000000000767805 */ /* 0x000fc6000001ff00 */
[----:B------:R-:W-:Y:S04]  /*1a50*/  STL [R1+0x1c4], RZ ;  /* 0x0001c4ff01007387 */ /* 0x000fe80000100800 */
        /* <DEDUP_REMOVED lines=25> */
[----:B------:R-:W-:Y:S01]  /*1bf0*/  STL [R1+0x15c], RZ ;  /* 0x00015cff01007387 */ /* 0x000fe20000100800 */
[----:B------:R-:W0:Y:S03]  /*1c00*/  S2R R0, SR_TID.X ;  /* 0x0000000000007919 */ /* 0x000e260000002100 */
        /* <DEDUP_REMOVED lines=8> */
[----:B0-----:R-:W-:-:S03]  /*1c90*/  LOP3.LUT R0, R0, 0x80, RZ, 0xc0, !PT ;  /* 0x0000008000007812 */ /* 0x001fc600078ec0ff */
[----:B------:R-:W-:Y:S01]  /*1ca0*/  STL [R1+0x138], RZ ;  /* 0x000138ff01007387 */ /* 0x000fe20000100800 */
[----:B------:R-:W-:-:S03]  /*1cb0*/  SHF.R.U32.HI R0, RZ, 0x7, R0 ;  /* 0x00000007ff007819 */ /* 0x000fc60000011600 */
        /* <DEDUP_REMOVED lines=33> */
[----:B------:R-:W0:Y:S04]  /*1ed0*/  SHFL.IDX PT, R0, R0, RZ, 0x1f ;  /* 0x00001fff00007589 */ /* 0x000e2800000e0000 */
[----:B------:R1:W-:Y:S04]  /*1ee0*/  STL [R1+0xb0], RZ ;  /* 0x0000b0ff01007387 */ /* 0x0003e80000100800 */
[----:B------:R1:W-:Y:S04]  /*1ef0*/  STL [R1+0xac], RZ ;  /* 0x0000acff01007387 */ /* 0x0003e80000100800 */
[----:B------:R1:W-:Y:S04]  /*1f00*/  STL [R1+0xa8], RZ ;  /* 0x0000a8ff01007387 */ /* 0x0003e80000100800 */
[----:B------:R1:W-:Y:S04]  /*1f10*/  STL [R1+0xa4], RZ ;  /* 0x0000a4ff01007387 */ /* 0x0003e80000100800 */
[----:B------:R1:W-:Y:S04]  /*1f20*/  STL [R1+0xa0], RZ ;  /* 0x0000a0ff01007387 */ /* 0x0003e80000100800 */
[----:B------:R1:W-:Y:S01]  /*1f30*/  STL [R1+0x9c], RZ ;  /* 0x00009cff01007387 */ /* 0x0003e20000100800 */
[----:B0-----:R-:W-:Y:S01]  /*1f40*/  R2UR UR10, R0 ;  /* 0x00000000000a72ca */ /* 0x001fe200000e0000 */
[----:B------:R-:W-:-:S02]  /*1f50*/  IMAD.MOV.U32 R0, RZ, RZ, RZ ;  /* 0x000000ffff007224 */ /* 0x000fc400078e00ff */
[----:B------:R1:W-:Y:S04]  /*1f60*/  STL [R1+0x98], RZ ;  /* 0x000098ff01007387 */ /* 0x0003e80000100800 */
[----:B------:R1:W-:Y:S04]  /*1f70*/  STL [R1+0x94], RZ ;  /* 0x000094ff01007387 */ /* 0x0003e80000100800 */
[----:B------:R1:W-:Y:S02]  /*1f80*/  STL [R1+0x90], RZ ;  /* 0x000090ff01007387 */ /* 0x0003e40000100800 */
[----:B------:R-:W-:-:S02]  /*1f90*/  ULEA.HI UR11, UR10, UR10, URZ, 0x1 ;  /* 0x0000000a0a0b7291 */ /* 0x000fc4000f8f083f */
[----:B------:R1:W-:Y:S02]  /*1fa0*/  STL [R1+0x8c], RZ ;  /* 0x00008cff01007387 */ /* 0x0003e40000100800 */
[----:B------:R-:W-:Y:S02]  /*1fb0*/  ULOP3.LUT UR11, UR11, 0x7fffe, URZ, 0xc0, !UPT ;  /* 0x0007fffe0b0b7892 */ /* 0x000fe4000f8ec03f */
[----:B------:R1:W-:Y:S02]  /*1fc0*/  STL [R1+0x88], RZ ;  /* 0x000088ff01007387 */ /* 0x0003e40000100800 */
[----:B------:R-:W-:Y:S02]  /*1fd0*/  UIADD3 UR11, UR10, -UR11, URZ ;  /* 0x8000000b0a0b7290 */ /* 0x000fe4000fffe03f */
[----:B------:R1:W-:Y:S02]  /*1fe0*/  STL [R1+0x84], RZ ;  /* 0x000084ff01007387 */ /* 0x0003e40000100800 */
[----:B------:R-:W-:-:S02]  /*1ff0*/  ULEA UR11, UR11, UR13, 0xd ;  /* 0x0000000d0b0b7291 */ /* 0x000fc4000f8e683f */
[----:B------:R1:W-:Y:S02]  /*2000*/  STL [R1+0x80], RZ ;  /* 0x000080ff01007387 */ /* 0x0003e40000100800 */
[----:B------:R-:W-:Y:S02]  /*2010*/  UIADD3 UR11, UR11, 0x100, URZ ;  /* 0x000001000b0b7890 */ /* 0x000fe4000fffe03f */
[----:B------:R1:W-:Y:S02]  /*2020*/  STL [R1+0x7c], RZ ;  /* 0x00007cff01007387 */ /* 0x0003e40000100800 */
[----:B------:R-:W-:Y:S02]  /*2030*/  USHF.R.U32.HI UR11, URZ, 0x4, UR11 ;  /* 0x000000043f0b7899 */ /* 0x000fe4000801160b */
[----:B------:R1:W-:Y:S02]  /*2040*/  STL [R1+0x78], RZ ;  /* 0x000078ff01007387 */ /* 0x0003e40000100800 */
[----:B------:R-:W-:-:S02]  /*2050*/  ULOP3.LUT UR14, UR11, 0x3fff, URZ, 0xc0, !UPT ;  /* 0x00003fff0b0e7892 */ /* 0x000fc4000f8ec03f */
[----:B------:R1:W-:Y:S04]  /*2060*/  STL [R1+0x74], RZ ;  /* 0x000074ff01007387 */ /* 0x0003e80000100800 */
        /* <DEDUP_REMOVED lines=28> */
[----:B------:R1:W-:Y:S01]  /*2230*/  STL [R1], RZ ;  /* 0x000000ff01007387 */ /* 0x0003e20000100800 */
[----:B------:R-:W-:Y:S05]  /*2240*/  @!P0 BRA `(.L_x_13) ;  /* 0x0000002400c88947 */ /* 0x000fea0003800000 */
[----:B------:R-:W-:-:S06]  /*2250*/  UISETP.NE.AND UP0, UPT, UR8, 0x3, UPT ;  /* 0x000000030800788c */ /* 0x000fcc000bf05270 */
[----:B------:R-:W-:-:S13]  /*2260*/  PLOP3.LUT P1, PT, PT, PT, UP0, 0x80, 0x0 ;  /* 0x000000000000781c */ /* 0x000fda0003f2f008 */
[----:B------:R-:W-:Y:S05]  /*2270*/  @!P1 BRA `(.L_x_14) ;  /* 0x0000000000049947 */ /* 0x000fea0003800000 */
[----:B------:R-:W-:Y:S01]  /*2280*/  BPT.TRAP 0x1 ;  /* 0x000000040000795c */ /* 0x000fe20000300000 */
.L_x_14:
[----:B------:R-:W-:Y:S01]  /*2290*/  ULEA UR6, UR5, UR13, 0x3 ;  /* 0x0000000d05067291 */ /* 0x000fe2000f8e183f */
[----:B------:R-:W-:-:S05]  /*22a0*/  IMAD.U32 R0, RZ, RZ, UR4 ;  /* 0x00000004ff007e24 */ /* 0x000fca000f8e00ff */
[----:B------:R-:W-:-:S04]  /*22b0*/  SHF.L.U32 R0, R0, 0x1f, RZ ;  /* 0x0000001f00007819 */ /* 0x000fc800000006ff */
[----:B------:R0:W2:Y:S01]  /*22c0*/  SYNCS.PHASECHK.TRANS64.TRYWAIT P0, [UR6], R0 ;  /* 0x00000000ff0075a7 */ /* 0x0000a20008000146 */
[----:B------:R-:W-:Y:S05]  /*22d0*/  @!P1 BRA `(.L_x_15) ;  /* 0x0000000000049947 */ /* 0x000fea0003800000 */
[----:B------:R-:W-:Y:S01]  /*22e0*/  BPT.TRAP 0x1 ;  /* 0x000000040000795c */ /* 0x000fe20000300000 */
.L_x_15:
[----:B--2---:R-:W-:Y:S05]  /*22f0*/  @P0 BRA `(.L_x_16) ;  /* 0x0000000000080947 */ /* 0x004fea0003800000 */
[----:B------:R-:W2:Y:S02]  /*2300*/  SYNCS.PHASECHK.TRANS64.TRYWAIT P0, [UR6], R0 ;  /* 0x00000000ff0075a7 */ /* 0x000ea40008000146 */
[----:B--2---:R-:W-:Y:S05]  /*2310*/  @!P0 BRA `(.L_x_17) ;  /* 0x0000017800a48947 */ /* 0x004fea0003800000 */
.L_x_16:
[----:B------:R-:W-:Y:S01]  /*2320*/  UIADD3 UR6, UR13, 0x20100, URZ ;  /* 0x000201000d067890 */ /* 0x000fe2000fffe03f */
[----:B------:R-:W-:Y:S01]  /*2330*/  WARPGROUP.ARRIVE ;  /* 0x00000000000079c5 */ /* 0x000fe20000000000 */
[----:B------:R-:W-:Y:S01]  /*2340*/  ULOP3.LUT UR10, UR14, 0x10000, URZ, 0xfc, !UPT ;  /* 0x000100000e0a7892 */ /* 0x000fe2000f8efc3f */
[----:B------:R3:W-:Y:S01]  /*2350*/  STL [R1+0x26c], RZ ;  /* 0x00026cff01007387 */ /* 0x0007e20000100800 */
[----:B------:R-:W-:Y:S01]  /*2360*/  USHF.R.U32.HI UR6, URZ, 0x4, UR6 ;  /* 0x000000043f067899 */ /* 0x000fe20008011606 */
[----:B0-2---:R-:W-:Y:S01]  /*2370*/  IMAD.MOV.U32 R0, RZ, RZ, RZ ;  /* 0x000000ffff007224 */ /* 0x005fe200078e00ff */
[----:B------:R-:W-:Y:S01]  /*2380*/  ULEA UR10, UR5, UR10, 0xc ;  /* 0x0000000a050a7291 */ /* 0x000fe2000f8e603f */
[----:B------:R3:W-:Y:S01]  /*2390*/  STL [R1+0x268], RZ ;  /* 0x000268ff01007387 */ /* 0x0007e20000100800 */
[----:B------:R-:W-:Y:S01]  /*23a0*/  ULOP3.LUT UR6, UR6, 0x3fff, URZ, 0xc0, !UPT ;  /* 0x00003fff06067892 */ /* 0x000fe2000f8ec03f */
[----:B------:R-:W-:Y:S01]  /*23b0*/  CS2R R2, SRZ ;  /* 0x0000000000027805 */ /* 0x000fe2000001ff00 */
[----:B------:R-:W-:Y:S01]  /*23c0*/  UMOV UR21, 0x40000040 ;  /* 0x4000004000157882 */ /* 0x000fe20000000000 */
[----:B------:R-:W-:Y:S01]  /*23d0*/  UMOV UR23, 0x40000040 ;  /* 0x4000004000177882 */ /* 0x000fe20000000000 */
[----:B------:R-:W-:Y:S01]  /*23e0*/  ULOP3.LUT UR6, UR6, 0x10000, URZ, 0xfc, !UPT ;  /* 0x0001000006067892 */ /* 0x000fe2000f8efc3f */
[----:B------:R3:W-:Y:S01]  /*23f0*/  STL [R1+0x264], RZ ;  /* 0x000264ff01007387 */ /* 0x0007e20000100800 */
[----:B------:R-:W-:Y:S01]  /*2400*/  UMOV UR20, UR10 ;  /* 0x0000000a00147c82 */ /* 0x000fe20008000000 */
[----:B------:R-:W-:Y:S01]  /*2410*/  CS2R R4, SRZ ;  /* 0x0000000000047805 */ /* 0x000fe2000001ff00 */
[----:B------:R-:W-:Y:S01]  /*2420*/  UIMAD UR12, UR5, 0xc00, UR6 ;  /* 0x00000c00050c78a4 */ /* 0x000fe2000f8e0206 */
[----:B------:R3:W-:Y:S01]  /*2430*/  STL [R1+0x260], RZ ;  /* 0x000260ff01007387 */ /* 0x0007e20000100800 */
[----:B------:R-:W-:Y:S01]  /*2440*/  CS2R R6, SRZ ;  /* 0x0000000000067805 */ /* 0x000fe2000001ff00 */
[----:B------:R-:W-:Y:S01]  /*2450*/  UMOV UR6, 0x8 ;  /* 0x0000000800067882 */ /* 0x000fe20000000000 */
[----:B------:R-:W-:Y:S01]  /*2460*/  CS2R R8, SRZ ;  /* 0x0000000000087805 */ /* 0x000fe2000001ff00 */
[----:B------:R3:W-:Y:S01]  /*2470*/  STL [R1+0x25c], RZ ;  /* 0x00025cff01007387 */ /* 0x0007e20000100800 */
[----:B------:R-:W-:Y:S01]  /*2480*/  CS2R R10, SRZ ;  /* 0x00000000000a7805 */ /* 0x000fe2000001ff00 */
[----:B------:R-:W-:Y:S01]  /*2490*/  UMOV UR22, UR12 ;  /* 0x0000000c00167c82 */ /* 0x000fe20008000000 */
[----:B------:R-:W-:Y:S01]  /*24a0*/  CS2R R12, SRZ ;  /* 0x00000000000c7805 */ /* 0x000fe2000001ff00 */
[----:B------:R-:W-:Y:S01]  /*24b0*/  QGMMA.64x192x32.F32.E4M3.E4M3 R120, gdesc[UR20], RZ, !UPT ;  /* 0x02e00000147879f3 */ /* 0x000fe2000c7008ff */
[----:B------:R-:W-:Y:S01]  /*24c0*/  UIADD3 UR20, UR10, 0x400, URZ ;  /* 0x000004000a147890 */ /* 0x000fe2000fffe03f */
[----:B------:R3:W-:Y:S01]  /*24d0*/  STL [R1+0x258], RZ ;  /* 0x000258ff01007387 */ /* 0x0007e20000100800 */
[----:B------:R-:W-:Y:S01]  /*24e0*/  UMOV UR21, 0x40000040 ;  /* 0x4000004000157882 */ /* 0x000fe20000000000 */
[----:B------:R-:W-:-:S02]  /*24f0*/  CS2R R14, SRZ ;  /* 0x00000000000e7805 */ /* 0x000fc4000001ff00 */
[----:B------:R-:W-:Y:S01]  /*2500*/  CS2R R16, SRZ ;  /* 0x0000000000107805 */ /* 0x000fe2000001ff00 */
[----:B------:R3:W-:Y:S01]  /*2510*/  STL [R1+0x254], RZ ;  /* 0x000254ff01007387 */ /* 0x0007e20000100800 */
[----:B------:R-:W-:Y:S02]  /*2520*/  CS2R R18, SRZ ;  /* 0x0000000000127805 */ /* 0x000fe4000001ff00 */
[----:B------:R-:W-:Y:S02]  /*2530*/  CS2R R20, SRZ ;  /* 0x0000000000147805 */ /* 0x000fe4000001ff00 */
[----:B------:R-:W-:Y:S01]  /*2540*/  CS2R R22, SRZ ;  /* 0x0000000000167805 */ /* 0x000fe2000001ff00 */
[----:B------:R3:W-:Y:S01]  /*2550*/  STL [R1+0x250], RZ ;  /* 0x000250ff01007387 */ /* 0x0007e20000100800 */
[----:B------:R-:W-:Y:S02]  /*2560*/  CS2R R216, SRZ ;  /* 0x0000000000d87805 */ /* 0x000fe4000001ff00 */
[----:B------:R-:W-:-:S02]  /*2570*/  CS2R R218, SRZ ;  /* 0x0000000000da7805 */ /* 0x000fc4000001ff00 */
[----:B------:R-:W-:Y:S01]  /*2580*/  CS2R R220, SRZ ;  /* 0x0000000000dc7805 */ /* 0x000fe2000001ff00 */
[----:B------:R3:W-:Y:S01]  /*2590*/  STL [R1+0x24c], RZ ;  /* 0x00024cff01007387 */ /* 0x0007e20000100800 */
[----:B------:R-:W-:Y:S02]  /*25a0*/  CS2R R222, SRZ ;  /* 0x0000000000de7805 */ /* 0x000fe4000001ff00 */
[----:B------:R-:W-:Y:S02]  /*25b0*/  CS2R R224, SRZ ;  /* 0x0000000000e07805 */ /* 0x000fe4000001ff00 */
[----:B------:R-:W-:Y:S01]  /*25c0*/  CS2R R226, SRZ ;  /* 0x0000000000e27805 */ /* 0x000fe2000001ff00 */
[----:B------:R3:W-:Y:S01]  /*25d0*/  STL [R1+0x248], RZ ;  /* 0x000248ff01007387 */ /* 0x0007e20000100800 */
[----:B------:R-:W-:Y:S01]  /*25e0*/  IMAD.MOV.U32 R228, RZ, RZ, RZ ;  /* 0x000000ffffe47224 */ /* 0x000fe200078e00ff */
[----:B------:R-:W-:Y:S01]  /*25f0*/  QGMMA.64x192x32.F32.E4M3.E4M3 R24, gdesc[UR20], RZ, !UPT ;  /* 0x02e00000141879f3 */ /* 0x000fe2000c7008ff */
[----:B------:R-:W-:Y:S01]  /*2600*/  UIADD3 UR20, UR10, 0x2, URZ ;  /* 0x000000020a147890 */ /* 0x000fe2000fffe03f */
[----:B------:R3:W-:Y:S01]  /*2610*/  STL [R1+0x244], RZ ;  /* 0x000244ff01007387 */ /* 0x0007e20000100800 */
[----:B------:R-:W-:Y:S01]  /*2620*/  UIADD3 UR22, UR12, 0x2, URZ ;  /* 0x000000020c167890 */ /* 0x000fe2000fffe03f */
[----:B------:R-:W-:Y:S01]  /*2630*/  UMOV UR21, 0x40000040 ;  /* 0x4000004000157882 */ /* 0x000fe20000000000 */
[----:B------:R-:W-:Y:S01]  /*2640*/  UMOV UR23, 0x40000040 ;  /* 0x4000004000177882 */ /* 0x000fe20000000000 */
        /* <DEDUP_REMOVED lines=28> */
[----:B------:R3:W-:Y:S01]  /*2810*/  STL [R1+0x1d0], RZ ;  /* 0x0001d0ff01007387 */ /* 0x0007e20000100800 */
[----:B------:R-:W-:Y:S01]  /*2820*/  QGMMA.64x192x32.F32.E4M3.E4M3 R120, gdesc[UR20], R120 ;  /* 0x02e00000147879f3 */ /* 0x000fe20008700878 */
[----:B------:R-:W-:Y:S01]  /*2830*/  UIADD3 UR20, UR10, 0x402, URZ ;  /* 0x000004020a147890 */ /* 0x000fe2000fffe03f */
[----:B------:R-:W-:Y:S01]  /*2840*/  UMOV UR21, 0x40000040 ;  /* 0x4000004000157882 */ /* 0x000fe20000000000 */
[----:B------:R3:W-:Y:S04]  /*2850*/  STL [R1+0x1cc], RZ ;  /* 0x0001ccff01007387 */ /* 0x0007e80000100800 */
[----:B------:R3:W-:Y:S04]  /*2860*/  STL [R1+0x1c8], RZ ;  /* 0x0001c8ff01007387 */ /* 0x0007e80000100800 */
[----:B------:R3:W-:Y:S04]  /*2870*/  STL [R1+0x1c4], RZ ;  /* 0x0001c4ff01007387 */ /* 0x0007e80000100800 */
[----:B------:R3:W-:Y:S05]  /*2880*/  STL [R1+0x1c0], RZ ;  /* 0x0001c0ff01007387 */ /* 0x0007ea0000100800 */
[----:B------:R-:W-:Y:S01]  /*2890*/  QGMMA.64x192x32.F32.E4M3.E4M3 R24, gdesc[UR20], R24 ;  /* 0x02e00000141879f3 */ /* 0x000fe20008700818 */
        /* <DEDUP_REMOVED lines=140> */
[----:B------:R-:W-:Y:S01]  /*3160*/  QGMMA.64x192x32.F32.E4M3.E4M3 R120, gdesc[UR20], R120 ;  /* 0x02e00000147879f3 */ /* 0x000fe20008700878 */
[----:B------:R-:W-:Y:S01]  /*3170*/  UIADD3 UR20, UR10, 0xc02, URZ ;  /* 0x00000c020a147890 */ /* 0x000fe2000fffe03f */
[----:B------:R-:W-:-:S15]  /*3180*/  UMOV UR21, 0x40000040 ;  /* 0x4000004000157882 */ /* 0x000fde0000000000 */
[----:B------:R-:W-:-:S03]  /*3190*/  NOP ;  /* 0x0000000000007918 */ /* 0x000fc60000000000 */
[----:B------:R-:W-:Y:S01]  /*31a0*/  QGMMA.64x192x32.F32.E4M3.E4M3 R24, gdesc[UR20], R24 ;  /* 0x02e00000141879f3 */ /* 0x000fe20008700818 */
[----:B------:R-:W-:Y:S02]  /*31b0*/  UIADD3 UR20, UR10, 0x804, URZ ;  /* 0x000008040a147890 */ /* 0x000fe4000fffe03f */
[----:B------:R-:W-:Y:S01]  /*31c0*/  UIADD3 UR22, UR12, 0x604, URZ ;  /* 0x000006040c167890 */ /* 0x000fe2000fffe03f */
[----:B------:R-:W-:Y:S01]  /*31d0*/  UMOV UR21, 0x40000040 ;  /* 0x4000004000157882 */ /* 0x000fe20000000000 */
[----:B------:R-:W-:-:S15]  /*31e0*/  UMOV UR23, 0x40000040 ;  /* 0x4000004000177882 */ /* 0x000fde0000000000 */
        /* <DEDUP_REMOVED lines=11> */
[----:B------:R-:W-:Y:S02]  /*32a0*/  UMOV UR21, 0x40000040 ;  /* 0x4000004000157882 */ /* 0x000fe40000000000 */
[----:B------:R-:W-:Y:S02]  /*32b0*/  ULDC UR10, c[0x0][0x50c] ;  /* 0x00014300000a7ab9 */ /* 0x000fe40000000800 */
[----:B------:R-:W-:-:S14]  /*32c0*/  UISETP.NE.AND UP0, UPT, UR10, 0x8, UPT ;  /* 0x000000080a00788c */ /* 0x000fdc000bf05270 */
[----:B------:R-:W-:Y:S01]  /*32d0*/  QGMMA.64x192x32.F32.E4M3.E4M3 R24, gdesc[UR20], R24, gsb0 ;  /* 0x02e00000141879f3 */ /* 0x000fe20008000818 */
[----:B------:R-:W-:-:S06]  /*32e0*/  USEL UR20, URZ, 0x1, UP0 ;  /* 0x000000013f147887 */ /* 0x000fcc0008000000 */
[----:B------:R-:W-:-:S13]  /*32f0*/  ISETP.NE.AND P0, PT, RZ, UR20, PT ;  /* 0x00000014ff007c0c */ /* 0x000fda000bf05270 */
[----:B---3--:R-:W-:Y:S05]  /*3300*/  @!P0 BRA `(.L_x_18) ;  /* 0x0000001400808947 */ /* 0x008fea0003800000 */
[----:B------:R-:W-:Y:S02]  /*3310*/  WARPGROUP.DEPBAR.LE gsb0, 0x0 ;  /* 0x00008000000079c5 */ /* 0x000fe40000010000 */
[----:B------:R-:W-:-:S01]  /*3320*/  FADD R227, RZ, R121 ;  /* 0x00000079ffe37221 */ /* 0x000fc20000000000 */
[----:B------:R-:W-:Y:S01]  /*3330*/  FADD R228, RZ, R120 ;  /* 0x00000078ffe47221 */ /* 0x000fe20000000000 */
[----:B------:R-:W-:-:S01]  /*3340*/  FADD R226, RZ, R122 ;  /* 0x0000007affe27221 */ /* 0x000fc20000000000 */
[----:B------:R-:W-:Y:S01]  /*3350*/  FADD R225, RZ, R123 ;  /* 0x0000007bffe17221 */ /* 0x000fe20000000000 */
[----:B------:R-:W-:-:S01]  /*3360*/  FADD R224, RZ, R124 ;  /* 0x0000007cffe07221 */ /* 0x000fc20000000000 */
[----:B------:R0:W-:Y:S01]  /*3370*/  STL [R1+0x280], R227 ;  /* 0x000280e301007387 */ /* 0x0001e20000100800 */
[----:B------:R-:W-:-:S01]  /*3380*/  FADD R223, RZ, R125 ;  /* 0x0000007dffdf7221 */ /* 0x000fc20000000000 */
[----:B------:R-:W-:Y:S01]  /*3390*/  FADD R222, RZ, R126 ;  /* 0x0000007effde7221 */ /* 0x000fe20000000000 */
[----:B------:R-:W-:-:S01]  /*33a0*/  FADD R221, RZ, R127 ;  /* 0x0000007fffdd7221 */ /* 0x000fc20000000000 */
[----:B------:R-:W-:Y:S01]  /*33b0*/  FADD R220, RZ, R128 ;  /* 0x00000080ffdc7221 */ /* 0x000fe20000000000 */
[----:B------:R-:W-:-:S01]  /*33c0*/  FADD R219, RZ, R129 ;  /* 0x00000081ffdb7221 */ /* 0x000fc20000000000 */
[----:B------:R-:W-:Y:S01]  /*33d0*/  FADD R218, RZ, R130 ;  /* 0x00000082ffda7221 */ /* 0x000fe20000000000 */
[----:B------:R-:W-:-:S01]  /*33e0*/  FADD R217, RZ, R131 ;  /* 0x00000083ffd97221 */ /* 0x000fc20000000000 */
[----:B------:R-:W-:Y:S01]  /*33f0*/  FADD R216, RZ, R132 ;  /* 0x00000084ffd87221 */ /* 0x000fe20000000000 */
[----:B------:R-:W-:-:S01]  /*3400*/  FADD R23, RZ, R133 ;  /* 0x00000085ff177221 */ /* 0x000fc20000000000 */
[----:B0-----:R-:W-:Y:S01]  /*3410*/  FADD R227, RZ, R156 ;  /* 0x0000009cffe37221 */ /* 0x001fe20000000000 */
[----:B------:R-:W-:-:S01]  /*3420*/  FADD R22, RZ, R134 ;  /* 0x00000086ff167221 */ /* 0x000fc20000000000 */
[----:B------:R-:W-:Y:S01]  /*3430*/  FADD R21, RZ, R135 ;  /* 0x00000087ff157221 */ /* 0x000fe20000000000 */
[----:B------:R-:W-:-:S01]  /*3440*/  FADD R20, RZ, R136 ;  /* 0x00000088ff147221 */ /* 0x000fc20000000000 */
[----:B------:R-:W-:Y:S01]  /*3450*/  FADD R19, RZ, R137 ;  /* 0x00000089ff137221 */ /* 0x000fe20000000000 */
[----:B------:R0:W-:Y:S01]  /*3460*/  STL [R1], R227 ;  /* 0x000000e301007387 */ /* 0x0001e20000100800 */
        /* <DEDUP_REMOVED lines=14> */
[----:B------:R0:W-:Y:S01]  /*3550*/  STL [R1+0x4], R227 ;  /* 0x000004e301007387 */ /* 0x0001e20000100800 */
[----:B------:R-:W-:-:S01]  /*3560*/  FADD R5, RZ, R151 ;  /* 0x00000097ff057221 */ /* 0x000fc20000000000 */
[----:B------:R-:W-:Y:S01]  /*3570*/  FADD R4, RZ, R152 ;  /* 0x00000098ff047221 */ /* 0x000fe20000000000 */
[----:B------:R-:W-:-:S01]  /*3580*/  FADD R3, RZ, R153 ;  /* 0x00000099ff037221 */ /* 0x000fc20000000000 */
[----:B------:R-:W-:Y:S01]  /*3590*/  FADD R2, RZ, R154 ;  /* 0x0000009aff027221 */ /* 0x000fe20000000000 */
[----:B------:R-:W-:-:S01]  /*35a0*/  FADD R0, RZ, R155 ;  /* 0x0000009bff007221 */ /* 0x000fc20000000000 */
[----:B0-----:R-:W-:-:S05]  /*35b0*/  FADD R227, RZ, R158 ;  /* 0x0000009effe37221 */ /* 0x001fca0000000000 */
[----:B------:R0:W-:Y:S02]  /*35c0*/  STL [R1+0x8], R227 ;  /* 0x000008e301007387 */ /* 0x0001e40000100800 */
        /* <DEDUP_REMOVED lines=305> */
[----:B------:R0:W-:Y:S04]  /*48e0*/  STL [R1+0x26c], R227 ;  /* 0x00026ce301007387 */ /* 0x0001e80000100800 */
[----:B0-----:R0:W5:Y:S01]  /*48f0*/  LDL.LU R227, [R1+0x280] ;  /* 0x0002800001e37983 */ /* 0x0011620000300800 */
[----:B------:R-:W-:-:S05]  /*4900*/  UMOV UR6, URZ ;  /* 0x0000003f00067c82 */ /* 0x000fca0008000000 */
.L_x_18:
[----:B------:R-:W-:Y:S01]  /*4910*/  UIADD3 UR12, UR5, 0x1, URZ ;  /* 0x00000001050c7890 */ /* 0x000fe2000fffe03f */
[----:B------:R-:W-:-:S03]  /*4920*/  UMOV UR21, 0x1 ;  /* 0x0000000100157882 */ /* 0x000fc60000000000 */
[----:B------:R-:W-:-:S04]  /*4930*/  UISETP.NE.AND UP0, UPT, UR12, 0x2, UPT ;  /* 0x000000020c00788c */ /* 0x000fc8000bf05270 */
[----:B------:R-:W-:Y:S02]  /*4940*/  USEL UR15, URZ, 0x1, UP0 ;  /* 0x000000013f0f7887 */ /* 0x000fe40008000000 */
[----:B------:R-:W-:Y:S02]  /*4950*/  USEL UR12, UR12, URZ, UP0 ;  /* 0x0000003f0c0c7287 */ /* 0x000fe40008000000 */
[----:B------:R-:W-:-:S12]  /*4960*/  ULOP3.LUT UR15, UR4, UR15, URZ, 0x3c, !UPT ;  /* 0x0000000f040f7292 */ /* 0x000fd8000f8e3c3f */
.L_x_13:
[----:B------:R-:W-:-:S04]  /*4970*/  UISETP.LT.AND UP0, UPT, UR9, 0x1, UPT ;  /* 0x000000010900788c */ /* 0x000fc8000bf01270 */
[----:B------:R-:W-:-:S04]  /*4980*/  USEL UR10, UR9, 0x1, UP0 ;  /* 0x00000001090a7887 */ /* 0x000fc80008000000 */
[----:B------:R-:W-:-:S04]  /*4990*/  UIADD3 UR16, UR9, -UR10, URZ ;  /* 0x8000000a09107290 */ /* 0x000fc8000fffe03f */
[----:B------:R-:W-:-:S06]  /*49a0*/  UISETP.GE.AND UP0, UPT, UR16, 0x1, UPT ;  /* 0x000000011000788c */ /* 0x000fcc000bf06270 */
[----:B------:R-:W-:-:S13]  /*49b0*/  PLOP3.LUT P0, PT, PT, PT, UP0, 0x80, 0x0 ;  /* 0x000000000000781c */ /* 0x000fda0003f0f008 */
[----:B------:R-:W-:Y:S05]  /*49c0*/  @!P0 BRA `(.L_x_19) ;  /* 0x00000028007c8947 */ /* 0x000fea0003800000 */
[----:B------:R-:W-:Y:S01]  /*49d0*/  UMOV UR10, UR5 ;  /* 0x00000005000a7c82 */ /* 0x000fe20008000000 */
[----:B------:R-:W-:-:S05]  /*49e0*/  ULDC UR11, c[0x0][0x50c] ;  /* 0x00014300000b7ab9 */ /* 0x000fca0000000800 */
.L_x_27:
[----:B------:R-:W-:-:S06]  /*49f0*/  UISETP.NE.AND UP0, UPT, UR8, 0x3, UPT ;  /* 0x000000030800788c */ /* 0x000fcc000bf05270 */
[----:B------:R-:W-:-:S13]  /*4a00*/  PLOP3.LUT P1, PT, PT, PT, UP0, 0x80, 0x0 ;  /* 0x000000000000781c */ /* 0x000fda0003f2f008 */
[----:B--2--5:R-:W-:Y:S05]  /*4a10*/  @!P1 BRA `(.L_x_20) ;  /* 0x0000000000049947 */ /* 0x024fea0003800000 */
[----:B------:R-:W-:Y:S01]  /*4a20*/  BPT.TRAP 0x1 ;  /* 0x000000040000795c */ /* 0x000fe20000300000 */
.L_x_20:
[----:B------:R-:W2:Y:S01]  /*4a30*/  S2UR UR22, SR_CgaCtaId ;  /* 0x00000000001679c3 */ /* 0x000ea20000008800 */
[----:B------:R-:W-:Y:S01]  /*4a40*/  UMOV UR13, 0x400 ;  /* 0x00000400000d7882 */ /* 0x000fe20000000000 */
[----:B------:R-:W-:-:S05]  /*4a50*/  IMAD.U32 R229, RZ, RZ, UR15 ;  /* 0x0000000fffe57e24 */ /* 0x000fca000f8e00ff */
[----:B------:R-:W-:Y:S01]  /*4a60*/  SHF.L.U32 R229, R229, 0x1f, RZ ;  /* 0x0000001fe5e57819 */ /* 0x000fe200000006ff */
[----:B--2---:R-:W-:-:S04]  /*4a70*/  ULEA UR13, UR22, UR13, 0x18 ;  /* 0x0000000d160d7291 */ /* 0x004fc8000f8ec03f */
[----:B------:R-:W-:-:S09]  /*4a80*/  ULEA UR22, UR12, UR13, 0x3 ;  /* 0x0000000d0c167291 */ /* 0x000fd2000f8e183f */
[----:B------:R2:W3:Y:S01]  /*4a90*/  SYNCS.PHASECHK.TRANS64.TRYWAIT P0, [UR22], R229 ;  /* 0x000000e5ff0075a7 */ /* 0x0004e20008000156 */
[----:B------:R-:W-:Y:S05]  /*4aa0*/  @!P1 BRA `(.L_x_21) ;  /* 0x0000000000049947 */ /* 0x000fea0003800000 */
[----:B------:R-:W-:Y:S01]  /*4ab0*/  BPT.TRAP 0x1 ;  /* 0x000000040000795c */ /* 0x000fe20000300000 */
.L_x_21:
[----:B---3--:R-:W-:Y:S05]  /*4ac0*/  @P0 BRA `(.L_x_22) ;  /* 0x0000000000080947 */ /* 0x008fea0003800000 */
[----:B------:R-:W3:Y:S02]  /*4ad0*/  SYNCS.PHASECHK.TRANS64.TRYWAIT P0, [UR22], R229 ;  /* 0x000000e5ff0075a7 */ /* 0x000ee40008000156 */
[----:B---3--:R-:W-:Y:S05]  /*4ae0*/  @!P0 BRA `(.L_x_23) ;  /* 0x0000015000c88947 */ /* 0x008fea0003800000 */
.L_x_22:
[----:B------:R-:W-:Y:S01]  /*4af0*/  UIADD3 UR22, UR13, 0x20100, URZ ;  /* 0x000201000d167890 */ /* 0x000fe2000fffe03f */
[----:B------:R-:W-:Y:S01]  /*4b00*/  WARPGROUP.ARRIVE ;  /* 0x00000000000079c5 */ /* 0x000fe20000000000 */
[----:B------:R-:W-:Y:S02]  /*4b10*/  UISETP.NE.AND UP0, UPT, UR20, URZ, UPT ;  /* 0x0000003f1400728c */ /* 0x000fe4000bf05270 */
[----:B------:R-:W-:Y:S02]  /*4b20*/  USHF.R.U32.HI UR22, URZ, 0x4, UR22 ;  /* 0x000000043f167899 */ /* 0x000fe40008011616 */
[----:B------:R-:W-:Y:S02]  /*4b30*/  USEL UR21, UR21, URZ, !UP0 ;  /* 0x0000003f15157287 */ /* 0x000fe4000c000000 */
[----:B------:R-:W-:Y:S02]  /*4b40*/  ULOP3.LUT UR22, UR22, 0x3fff, URZ, 0xc0, !UPT ;  /* 0x00003fff16167892 */ /* 0x000fe4000f8ec03f */
[----:B------:R-:W-:-:S02]  /*4b50*/  ULOP3.LUT UR24, UR14, 0x10000, URZ, 0xfc, !UPT ;  /* 0x000100000e187892 */ /* 0x000fc4000f8efc3f */
[----:B------:R-:W-:Y:S02]  /*4b60*/  ULOP3.LUT UR22, UR22, 0x10000, URZ, 0xfc, !UPT ;  /* 0x0001000016167892 */ /* 0x000fe4000f8efc3f */
[----:B------:R-:W-:Y:S02]  /*4b70*/  UISETP.NE.U32.AND UP0, UPT, UR21, URZ, UPT ;  /* 0x0000003f1500728c */ /* 0x000fe4000bf05070 */
[----:B------:R-:W-:Y:S02]  /*4b80*/  ULEA UR24, UR12, UR24, 0xc ;  /* 0x000000180c187291 */ /* 0x000fe4000f8e603f */
[----:B------:R-:W-:Y:S01]  /*4b90*/  UIMAD UR25, UR12, 0xc00, UR22 ;  /* 0x00000c000c1978a4 */ /* 0x000fe2000f8e0216 */
[----:B------:R-:W-:Y:S01]  /*4ba0*/  UMOV UR21, 0x40000040 ;  /* 0x4000004000157882 */ /* 0x000fe20000000000 */
[----:B------:R-:W-:Y:S01]  /*4bb0*/  UMOV UR23, 0x40000040 ;  /* 0x4000004000177882 */ /* 0x000fe20000000000 */
[----:B------:R-:W-:Y:S02]  /*4bc0*/  UIADD3 UR6, UR6, 0x8, URZ ;  /* 0x0000000806067890 */ /* 0x000fe4000fffe03f */
[----:B------:R-:W-:-:S02]  /*4bd0*/  UMOV UR20, UR24 ;  /* 0x0000001800147c82 */ /* 0x000fc40008000000 */
[----:B------:R-:W-:Y:S02]  /*4be0*/  UMOV UR22, UR25 ;  /* 0x0000001900167c82 */ /* 0x000fe40008000000 */
[----:B------:R-:W-:Y:S01]  /*4bf0*/  QGMMA.64x192x32.F32.E4M3.E4M3 R120, gdesc[UR20], R120, UP0 ;  /* 0x02e00000147879f3 */ /* 0x000fe2000bf00878 */
[----:B------:R-:W-:Y:S01]  /*4c00*/  UIADD3 UR20, UR24, 0x400, URZ ;  /* 0x0000040018147890 */ /* 0x000fe2000fffe03f */
[----:B------:R-:W-:-:S15]  /*4c10*/  UMOV UR21, 0x40000040 ;  /* 0x4000004000157882 */ /* 0x000fde0000000000 */
[----:B------:R-:W-:-:S03]  /*4c20*/  NOP ;  /* 0x0000000000007918 */ /* 0x000fc60000000000 */
[----:B------:R-:W-:Y:S01]  /*4c30*/  QGMMA.64x192x32.F32.E4M3.E4M3 R24, gdesc[UR20], R24, UP0 ;  /* 0x02e00000141879f3 */ /* 0x000fe2000bf00818 */
[----:B------:R-:W-:Y:S02]  /*4c40*/  UIADD3 UR20, UR24, 0x2, URZ ;  /* 0x0000000218147890 */ /* 0x000fe4000fffe03f */
[----:B------:R-:W-:Y:S01]  /*4c50*/  UIADD3 UR22, UR25, 0x2, URZ ;  /* 0x0000000219167890 */ /* 0x000fe2000fffe03f */
[----:B------:R-:W-:Y:S01]  /*4c60*/  UMOV UR21, 0x40000040 ;  /* 0x4000004000157882 */ /* 0x000fe20000000000 */
[----:B------:R-:W-:Y:S01]  /*4c70*/  UMOV UR23, 0x40000040 ;  /* 0x4000004000177882 */ /* 0x000fe20000000000 */
[----:B------:R-:W-:-:S14]  /*4c80*/  UISETP.NE.AND UP0, UPT, UR6, UR11, UPT ;  /* 0x0000000b0600728c */ /* 0x000fdc000bf05270 */
        /* <DEDUP_REMOVED lines=58> */
[----:B------:R-:W-:Y:S01]  /*5030*/  QGMMA.64x192x32.F32.E4M3.E4M3 R24, gdesc[UR20], R24, gsb0 ;  /* 0x02e00000141879f3 */ /* 0x000fe20008000818 */
[----:B------:R-:W-:-:S06]  /*5040*/  USEL UR20, URZ, 0x1, UP0 ;  /* 0x000000013f147887 */ /* 0x000fcc0008000000 */
[----:B------:R-:W-:Y:S01]  /*5050*/  ISETP.NE.AND P0, PT, RZ, UR20, PT ;  /* 0x00000014ff007c0c */ /* 0x000fe2000bf05270 */
[----:B------:R-:W-:-:S12]  /*5060*/  WARPGROUP.DEPBAR.LE gsb0, 0x1 ;  /* 0x00008000000079c5 */ /* 0x000fd80000010100 */
[----:B------:R-:W-:Y:S05]  /*5070*/  @!P0 BRA `(.L_x_24) ;  /* 0x0000002000708947 */ /* 0x000fea0003800000 */
[----:B------:R-:W-:Y:S02]  /*5080*/  WARPGROUP.DEPBAR.LE gsb0, 0x0 ;  /* 0x00008000000079c5 */ /* 0x000fe40000010000 */
[----:B-----5:R-:W-:-:S01]  /*5090*/  FADD R227, R121, R227 ;  /* 0x000000e379e37221 */ /* 0x020fc20000000000 */
[----:B------:R-:W-:Y:S01]  /*50a0*/  FADD R226, R122, R226 ;  /* 0x000000e27ae27221 */ /* 0x000fe20000000000 */
[----:B------:R-:W-:-:S01]  /*50b0*/  FADD R225, R123, R225 ;  /* 0x000000e17be17221 */ /* 0x000fc20000000000 */
[----:B------:R-:W-:Y:S01]  /*50c0*/  FADD R224, R124, R224 ;  /* 0x000000e07ce07221 */ /* 0x000fe20000000000 */
[----:B------:R-:W-:-:S01]  /*50d0*/  FADD R223, R125, R223 ;  /* 0x000000df7ddf7221 */ /* 0x000fc20000000000 */
[----:B------:R3:W-:Y:S01]  /*50e0*/  STL [R1+0x280], R227 ;  /* 0x000280e301007387 */ /* 0x0007e20000100800 */
[----:B------:R-:W-:-:S01]  /*50f0*/  FADD R222, R126, R222 ;  /* 0x000000de7ede7221 */ /* 0x000fc20000000000 */
[----:B------:R-:W-:Y:S01]  /*5100*/  FADD R221, R127, R221 ;  /* 0x000000dd7fdd7221 */ /* 0x000fe20000000000 */
[----:B------:R-:W-:-:S01]  /*5110*/  FADD R220, R128, R220 ;  /* 0x000000dc80dc7221 */ /* 0x000fc20000000000 */
[----:B------:R-:W-:Y:S01]  /*5120*/  FADD R219, R129, R219 ;  /* 0x000000db81db7221 */ /* 0x000fe20000000000 */
[----:B------:R-:W-:-:S01]  /*5130*/  FADD R218, R130, R218 ;  /* 0x000000da82da7221 */ /* 0x000fc20000000000 */
[----:B------:R-:W-:Y:S01]  /*5140*/  FADD R217, R131, R217 ;  /* 0x000000d983d97221 */ /* 0x000fe20000000000 */
[----:B------:R-:W-:-:S01]  /*5150*/  FADD R216, R132, R216 ;  /* 0x000000d884d87221 */ /* 0x000fc20000000000 */
[----:B------:R-:W-:Y:S01]  /*5160*/  FADD R23, R133, R23 ;  /* 0x0000001785177221 */ /* 0x000fe20000000000 */
[----:B------:R-:W-:-:S01]  /*5170*/  FADD R22, R134, R22 ;  /* 0x0000001686167221 */ /* 0x000fc20000000000 */
[----:B---3--:R-:W3:Y:S01]  /*5180*/  LDL.LU R227, [R1+0x8] ;  /* 0x0000080001e37983 */ /* 0x008ee20000300800 */
[----:B------:R-:W-:-:S01]  /*5190*/  FADD R21, R135, R21 ;  /* 0x0000001587157221 */ /* 0x000fc20000000000 */
[----:B------:R-:W-:Y:S01]  /*51a0*/  FADD R20, R136, R20 ;  /* 0x0000001488147221 */ /* 0x000fe20000000000 */
[----:B------:R-:W-:-:S01]  /*51b0*/  FADD R19, R137, R19 ;  /* 0x0000001389137221 */ /* 0x000fc20000000000 */
[----:B------:R4:W-:Y:S01]  /*51c0*/  STL [R1+0x284], R226 ;  /* 0x000284e201007387 */ /* 0x0009e20000100800 */
[----:B------:R-:W-:-:S03]  /*51d0*/  FADD R228, R120, R228 ;  /* 0x000000e478e47221 */ /* 0x000fc60000000000 */
[----:B----4-:R-:W4:Y:S04]  /*51e0*/  LDL.LU R226, [R1+0x4] ;  /* 0x0000040001e27983 */ /* 0x010f280000300800 */
[----:B------:R0:W-:Y:S04]  /*51f0*/  STL [R1+0x288], R225 ;  /* 0x000288e101007387 */ /* 0x0001e80000100800 */
[----:B0-----:R-:W2:Y:S04]  /*5200*/  LDL.LU R225, [R1] ;  /* 0x0000000001e17983 */ /* 0x001ea80000300800 */
[----:B------:R-:W-:Y:S04]  /*5210*/  STL [R1+0x28c], R224 ;  /* 0x00028ce001007387 */ /* 0x000fe80000100800 */
        /* <DEDUP_REMOVED lines=12> */
[----:B------:R-:W-:Y:S01]  /*52e0*/  STL [R1+0x2c0], R19 ;  /* 0x0002c01301007387 */ /* 0x000fe20000100800 */
[----:B---3--:R-:W-:-:S05]  /*52f0*/  FADD R227, R158, R227 ;  /* 0x000000e39ee37221 */ /* 0x008fca0000000000 */
[----:B------:R0:W-:Y:S01]  /*5300*/  STL [R1+0x8], R227 ;  /* 0x000008e301007387 */ /* 0x0001e20000100800 */
[----:B----4-:R-:W-:-:S01]  /*5310*/  FADD R226, R157, R226 ;  /* 0x000000e29de27221 */ /* 0x010fc20000000000 */
[----:B--2---:R-:W-:-:S05]  /*5320*/  FADD R225, R156, R225 ;  /* 0x000000e19ce17221 */ /* 0x004fca0000000000 */
[----:B------:R-:W-:Y:S04]  /*5330*/  STL [R1], R225 ;  /* 0x000000e101007387 */ /* 0x000fe80000100800 */
[----:B0-----:R-:W2:Y:S04]  /*5340*/  LDL.LU R227, [R1+0xc] ;  /* 0x00000c0001e37983 */ /* 0x001ea80000300800 */
[----:B------:R0:W-:Y:S04]  /*5350*/  STL [R1+0x4], R226 ;  /* 0x000004e201007387 */ /* 0x0001e80000100800 */
[----:B0-----:R-:W3:Y:S04]  /*5360*/  LDL.LU R226, [R1+0x10] ;  /* 0x0000100001e27983 */ /* 0x001ee80000300800 */
[----:B------:R-:W4:Y:S04]  /*5370*/  LDL.LU R225, [R1+0x14] ;  /* 0x0000140001e17983 */ /* 0x000f280000300800 */
        /* <DEDUP_REMOVED lines=13> */
[----:B------:R-:W4:Y:S01]  /*5450*/  LDL.LU R19, [R1+0x4c] ;  /* 0x00004c0001137983 */ /* 0x000f220000300800 */
[----:B--2---:R-:W-:-:S05]  /*5460*/  FADD R227, R159, R227 ;  /* 0x000000e39fe37221 */ /* 0x004fca0000000000 */
[----:B------:R0:W-:Y:S01]  /*5470*/  STL [R1+0xc], R227 ;  /* 0x00000ce301007387 */ /* 0x0001e20000100800 */
[----:B---3--:R-:W-:-:S01]  /*5480*/  FADD R226, R160, R226 ;  /* 0x000000e2a0e27221 */ /* 0x008fc20000000000 */
[----:B----4-:R-:W-:-:S04]  /*5490*/  FADD R225, R161, R225 ;  /* 0x000000e1a1e17221 */ /* 0x010fc80000000000 */
[----:B------:R2:W-:Y:S01]  /*54a0*/  STL [R1+0x10], R226 ;  /* 0x000010e201007387 */ /* 0x0005e20000100800 */
[----:B------:R-:W-:-:S03]  /*54b0*/  FADD R224, R162, R224 ;  /* 0x000000e0a2e07221 */ /* 0x000fc60000000000 */
        /* <DEDUP_REMOVED lines=24> */
[----:B0-----:R-:W4:Y:S01]  /*5640*/  LDL.LU R227, [R1+0x50] ;  /* 0x0000500001e37983 */ /* 0x001f220000300800 */
[----:B------:R-:W-:-:S03]  /*5650*/  FADD R19, R175, R19 ;  /* 0x00000013af137221 */ /* 0x000fc60000000000 */
[----:B------:R0:W-:Y:S04]  /*5660*/  STL [R1+0x44], R21 ;  /* 0x0000441501007387 */ /* 0x0001e80000100800 */
[----:B--2---:R-:W2:Y:S04]  /*5670*/  LDL.LU R226, [R1+0x54] ;  /* 0x0000540001e27983 */ /* 0x004ea80000300800 */
[----:B------:R0:W-:Y:S04]  /*5680*/  STL [R1+0x48], R20 ;  /* 0x0000481401007387 */ /* 0x0001e80000100800 */
[----:B---3--:R-:W3:Y:S04]  /*5690*/  LDL.LU R225, [R1+0x58] ;  /* 0x0000580001e17983 */ /* 0x008ee80000300800 */
[----:B------:R0:W-:Y:S04]  /*56a0*/  STL [R1+0x4c], R19 ;  /* 0x00004c1301007387 */ /* 0x0001e80000100800 */
[----:B----4-:R-:W4:Y:S04]  /*56b0*/  LDL.LU R224, [R1+0x5c] ;  /* 0x00005c0001e07983 */ /* 0x010f280000300800 */
[----:B-1----:R-:W4:Y:S04]  /*56c0*/  LDL.LU R223, [R1+0x60] ;  /* 0x0000600001df7983 */ /* 0x002f280000300800 */
        /* <DEDUP_REMOVED lines=9> */
[----:B0-----:R-:W4:Y:S04]  /*5760*/  LDL.LU R21, [R1+0x88] ;  /* 0x0000880001157983 */ /* 0x001f280000300800 */
[----:B------:R-:W4:Y:S04]  /*5770*/  LDL.LU R20, [R1+0x8c] ;  /* 0x00008c0001147983 */ /* 0x000f280000300800 */
[----:B------:R-:W4:Y:S01]  /*5780*/  LDL.LU R19, [R1+0x90] ;  /* 0x0000900001137983 */ /* 0x000f220000300800 */
[----:B------:R-:W-:-:S01]  /*5790*/  FADD R227, R176, R227 ;  /* 0x000000e3b0e37221 */ /* 0x000fc20000000000 */
[----:B--2---:R-:W-:-:S04]  /*57a0*/  FADD R226, R177, R226 ;  /* 0x000000e2b1e27221 */ /* 0x004fc80000000000 */
[----:B------:R0:W-:Y:S01]  /*57b0*/  STL [R1+0x50], R227 ;  /* 0x000050e301007387 */ /* 0x0001e20000100800 */
[----:B---3--:R-:W-:-:S03]  /*57c0*/  FADD R225, R178, R225 ;  /* 0x000000e1b2e17221 */ /* 0x008fc60000000000 */
[----:B------:R1:W-:Y:S01]  /*57d0*/  STL [R1+0x54], R226 ;  /* 0x000054e201007387 */ /* 0x0003e20000100800 */
[----:B----4-:R-:W-:-:S03]  /*57e0*/  FADD R224, R179, R224 ;  /* 0x000000e0b3e07221 */ /* 0x010fc60000000000 */
        /* <DEDUP_REMOVED lines=27> */
[----:B-1----:R-:W4:Y:S04]  /*59a0*/  LDL.LU R226, [R1+0x98] ;  /* 0x0000980001e27983 */ /* 0x002f280000300800 */
[----:B------:R1:W-:Y:S04]  /*59b0*/  STL [R1+0x8c], R20 ;  /* 0x00008c1401007387 */ /* 0x0003e80000100800 */
[----:B--2---:R-:W2:Y:S04]  /*59c0*/  LDL.LU R225, [R1+0x9c] ;  /* 0x00009c0001e17983 */ /* 0x004ea80000300800 */
[----:B------:R1:W-:Y:S04]  /*59d0*/  STL [R1+0x90], R19 ;  /* 0x0000901301007387 */ /* 0x0003e80000100800 */
[----:B---3--:R-:W3:Y:S04]  /*59e0*/  LDL.LU R224, [R1+0xa0] ;  /* 0x0000a00001e07983 */ /* 0x008ee80000300800 */
[----:B----4-:R-:W4:Y:S04]  /*59f0*/  LDL.LU R223, [R1+0xa4] ;  /* 0x0000a40001df7983 */ /* 0x010f280000300800 */
        /* <DEDUP_REMOVED lines=10> */
[----:B-1----:R-:W4:Y:S04]  /*5aa0*/  LDL.LU R20, [R1+0xd0] ;  /* 0x0000d00001147983 */ /* 0x002f280000300800 */
[----:B------:R-:W4:Y:S01]  /*5ab0*/  LDL.LU R19, [R1+0xd4] ;  /* 0x0000d40001137983 */ /* 0x000f220000300800 */
[----:B------:R-:W-:-:S01]  /*5ac0*/  FADD R227, R193, R227 ;  /* 0x000000e3c1e37221 */ /* 0x000fc20000000000 */
[----:B------:R-:W-:-:S04]  /*5ad0*/  FADD R226, R194, R226 ;  /* 0x000000e2c2e27221 */ /* 0x000fc80000000000 */
[----:B------:R0:W-:Y:S01]  /*5ae0*/  STL [R1+0x94], R227 ;  /* 0x000094e301007387 */ /* 0x0001e20000100800 */
[----:B--2---:R-:W-:-:S03]  /*5af0*/  FADD R225, R195, R225 ;  /* 0x000000e1c3e17221 */ /* 0x004fc60000000000 */
        /* <DEDUP_REMOVED lines=253> */
[----:B------:R-:W-:Y:S01]  /*6ad0*/  STL [R1+0x1e8], R227 ;  /* 0x0001e8e301007387 */ /* 0x000fe20000100800 */
[----:B--2---:R-:W-:-:S03]  /*6ae0*/  FADD R225, R88, R225 ;  /* 0x000000e158e17221 */ /* 0x004fc60000000000 */
[----:B------:R-:W-:Y:S01]  /*6af0*/  STL [R1+0x1ec], R226 ;  /* 0x0001ece201007387 */ /* 0x000fe20000100800 */
[----:B---3--:R-:W-:-:S03]  /*6b00*/  FADD R224, R89, R224 ;  /* 0x000000e059e07221 */ /* 0x008fc60000000000 */
[----:B------:R-:W-:Y:S01]  /*6b10*/  STL [R1+0x1f0], R225 ;  /* 0x0001f0e101007387 */ /* 0x000fe20000100800 */
[----:B----4-:R-:W-:-:S03]  /*6b20*/  FADD R223, R90, R223 ;  /* 0x000000df5adf7221 */ /* 0x010fc60000000000 */
[----:B------:R-:W-:Y:S01]  /*6b30*/  STL [R1+0x1f4], R224 ;  /* 0x0001f4e001007387 */ /* 0x000fe20000100800 */
[----:B------:R-:W-:-:S03]  /*6b40*/  FADD R222, R91, R222 ;  /* 0x000000de5bde7221 */ /* 0x000fc60000000000 */
        /* <DEDUP_REMOVED lines=19> */
[----:B------:R-:W-:-:S01]  /*6c80*/  FADD R20, R101, R20 ;  /* 0x0000001465147221 */ /* 0x000fc20000000000 */
[----:B------:R-:W-:-:S05]  /*6c90*/  FADD R19, R102, R19 ;  /* 0x0000001366137221 */ /* 0x000fca0000000000 */
[----:B------:R0:W-:Y:S04]  /*6ca0*/  STL [R1+0x228], R19 ;  /* 0x0002281301007387 */ /* 0x0001e80000100800 */
[----:B------:R-:W-:Y:S04]  /*6cb0*/  STL [R1+0x220], R21 ;  /* 0x0002201501007387 */ /* 0x000fe80000100800 */
        /* <DEDUP_REMOVED lines=20> */
[----:B---3--:R-:W-:-:S03]  /*6e00*/  FADD R20, R104, R20 ;  /* 0x0000001468147221 */ /* 0x008fc60000000000 */
[----:B0-----:R3:W5:Y:S01]  /*6e10*/  LDL.LU R19, [R1+0x2c0] ;  /* 0x0002c00001137983 */ /* 0x0017620000300800 */
[----:B----4-:R-:W-:-:S03]  /*6e20*/  FADD R21, R105, R21 ;  /* 0x0000001569157221 */ /* 0x010fc60000000000 */
[----:B------:R0:W-:Y:S01]  /*6e30*/  STL [R1+0x230], R20 ;  /* 0x0002301401007387 */ /* 0x0001e20000100800 */
[----:B------:R-:W-:-:S01]  /*6e40*/  FADD R22, R106, R22 ;  /* 0x000000166a167221 */ /* 0x000fc20000000000 */
[----:B------:R-:W-:Y:S02]  /*6e50*/  FADD R23, R107, R23 ;  /* 0x000000176b177221 */ /* 0x000fe40000000000 */
[----:B0-----:R3:W5:Y:S01]  /*6e60*/  LDL.LU R20, [R1+0x2bc] ;  /* 0x0002bc0001147983 */ /* 0x0017620000300800 */
[----:B------:R-:W-:-:S03]  /*6e70*/  FADD R216, R108, R216 ;  /* 0x000000d86cd87221 */ /* 0x000fc60000000000 */
[----:B------:R0:W-:Y:S01]  /*6e80*/  STL [R1+0x234], R21 ;  /* 0x0002341501007387 */ /* 0x0001e20000100800 */
[----:B------:R-:W-:-:S01]  /*6e90*/  FADD R217, R109, R217 ;  /* 0x000000d96dd97221 */ /* 0x000fc20000000000 */
[----:B------:R-:W-:Y:S02]  /*6ea0*/  FADD R218, R110, R218 ;  /* 0x000000da6eda7221 */ /* 0x000fe40000000000 */
[----:B0-----:R3:W5:Y:S04]  /*6eb0*/  LDL.LU R21, [R1+0x2b8] ;  /* 0x0002b80001157983 */ /* 0x0017680000300800 */
[----:B------:R0:W-:Y:S01]  /*6ec0*/  STL [R1+0x238], R22 ;  /* 0x0002381601007387 */ /* 0x0001e20000100800 */
[----:B------:R-:W-:-:S01]  /*6ed0*/  FADD R219, R111, R219 ;  /* 0x000000db6fdb7221 */ /* 0x000fc20000000000 */
[----:B------:R-:W-:-:S02]  /*6ee0*/  FADD R220, R112, R220 ;  /* 0x000000dc70dc7221 */ /* 0x000fc40000000000 */
[----:B0-----:R3:W5:Y:S04]  /*6ef0*/  LDL.LU R22, [R1+0x2b4] ;  /* 0x0002b40001167983 */ /* 0x0017680000300800 */
[----:B------:R0:W-:Y:S01]  /*6f00*/  STL [R1+0x23c], R23 ;  /* 0x00023c1701007387 */ /* 0x0001e20000100800 */
[----:B------:R-:W-:-:S01]  /*6f10*/  FADD R221, R113, R221 ;  /* 0x000000dd71dd7221 */ /* 0x000fc20000000000 */
[----:B------:R-:W-:Y:S02]  /*6f20*/  FADD R222, R114, R222 ;  /* 0x000000de72de7221 */ /* 0x000fe40000000000 */
[----:B0-----:R3:W5:Y:S04]  /*6f30*/  LDL.LU R23, [R1+0x2b0] ;  /* 0x0002b00001177983 */ /* 0x0017680000300800 */
[----:B------:R0:W-:Y:S01]  /*6f40*/  STL [R1+0x240], R216 ;  /* 0x000240d801007387 */ /* 0x0001e20000100800 */
[----:B------:R-:W-:-:S03]  /*6f50*/  FADD R223, R115, R223 ;  /* 0x000000df73df7221 */ /* 0x000fc60000000000 */
        /* <DEDUP_REMOVED lines=13> */
[----:B------:R0:W-:Y:S04]  /*7030*/  STL [R1+0x254], R221 ;  /* 0x000254dd01007387 */ /* 0x0001e80000100800 */
        /* <DEDUP_REMOVED lines=12> */
[----:B0-----:R3:W5:Y:S01]  /*7100*/  LDL.LU R227, [R1+0x280] ;  /* 0x0002800001e37983 */ /* 0x0017620000300800 */
        /* <DEDUP_REMOVED lines=18> */
[----:B---3--:R-:W-:-:S06]  /*7230*/  UMOV UR6, URZ ;  /* 0x0000003f00067c82 */ /* 0x008fcc0008000000 */
.L_x_24:
[----:B------:R-:W-:Y:S05]  /*7240*/  @!P1 BRA `(.L_x_25) ;  /* 0x0000000000049947 */ /* 0x000fea0003800000 */
[----:B------:R-:W-:Y:S01]  /*7250*/  BPT.TRAP 0x1 ;  /* 0x000000040000795c */ /* 0x000fe20000300000 */
.L_x_25:
[----:B------:R-:W-:Y:S02]  /*7260*/  UISETP.GT.U32.AND UP0, UPT, UR7, 0x1, UPT ;  /* 0x000000010700788c */ /* 0x000fe4000bf04070 */
[----:B------:R-:W-:-:S04]  /*7270*/  ULEA UR21, UR10, UR13, 0x3 ;  /* 0x0000000d0a157291 */ /* 0x000fc8000f8e183f */
[----:B------:R-:W-:Y:S01]  /*7280*/  UIADD3 UR21, UR21, 0x10, URZ ;  /* 0x0000001015157890 */ /* 0x000fe2000fffe03f */
[----:B------:R-:W-:-:S03]  /*7290*/  PLOP3.LUT P0, PT, PT, PT, UP0, 0x80, 0x0 ;  /* 0x000000000000781c */ /* 0x000fc60003f0f008 */
[----:B------:R-:W-:-:S09]  /*72a0*/  UPRMT UR21, URZ, 0x654, UR21 ;  /* 0x000006543f157896 */ /* 0x000fd20008000015 */
[----:B------:R-:W-:Y:S01]  /*72b0*/  SYNCS.ARRIVE.TRANS64.RED.A1T0 RZ, [UR21], RZ ;  /* 0x000000ffffff79a7 */ /* 0x000fe20008100415 */
[----:B------:R-:W-:Y:S05]  /*72c0*/  @P0 BRA `(.L_x_26) ;  /* 0x0000000000040947 */ /* 0x000fea0003800000 */
[----:B------:R-:W-:Y:S01]  /*72d0*/  BPT.TRAP 0x1 ;  /* 0x000000040000795c */ /* 0x000fe20000300000 */
.L_x_26:
[----:B------:R-:W-:Y:S02]  /*72e0*/  UISETP.GT.AND UP2, UPT, UR16, 0x1, UPT ;  /* 0x000000011000788c */ /* 0x000fe4000bf44270 */
[----:B------:R-:W-:Y:S02]  /*72f0*/  UIADD3 UR12, UR12, 0x1, URZ ;  /* 0x000000010c0c7890 */ /* 0x000fe4000fffe03f */
[----:B------:R-:W-:Y:S02]  /*7300*/  UIADD3 UR10, UR10, 0x1, URZ ;  /* 0x000000010a0a7890 */ /* 0x000fe4000fffe03f */
[----:B------:R-:W-:Y:S01]  /*7310*/  PLOP3.LUT P0, PT, PT, PT, UP2, 0x80, 0x0 ;  /* 0x000000000000781c */ /* 0x000fe20003f0f028 */
[----:B------:R-:W-:Y:S02]  /*7320*/  UISETP.NE.AND UP0, UPT, UR12, 0x2, UPT ;  /* 0x000000020c00788c */ /* 0x000fe4000bf05270 */
[----:B------:R-:W-:Y:S02]  /*7330*/  UIADD3 UR22, UR16, -0x1, URZ ;  /* 0xffffffff10167890 */ /* 0x000fe4000fffe03f */
[----:B------:R-:W-:-:S02]  /*7340*/  USEL UR16, URZ, 0x1, UP0 ;  /* 0x000000013f107887 */ /* 0x000fc40008000000 */
[----:B------:R-:W-:Y:S02]  /*7350*/  UISETP.NE.AND UP1, UPT, UR10, 0x2, UPT ;  /* 0x000000020a00788c */ /* 0x000fe4000bf25270 */
[----:B------:R-:W-:Y:S02]  /*7360*/  ULOP3.LUT UR15, UR15, UR16, URZ, 0x3c, !UPT ;  /* 0x000000100f0f7292 */ /* 0x000fe4000f8e3c3f */
[----:B------:R-:W-:Y:S02]  /*7370*/  USEL UR12, UR12, URZ, UP0 ;  /* 0x0000003f0c0c7287 */ /* 0x000fe40008000000 */
[----:B------:R-:W-:Y:S01]  /*7380*/  USEL UR10, UR10, URZ, UP1 ;  /* 0x0000003f0a0a7287 */ /* 0x000fe20008800000 */
[----:B------:R-:W-:Y:S01]  /*7390*/  UMOV UR21, 0x1 ;  /* 0x0000000100157882 */ /* 0x000fe20000000000 */
[----:B------:R-:W-:Y:S01]  /*73a0*/  UMOV UR16, UR22 ;  /* 0x0000001600107c82 */ /* 0x000fe20008000000 */
[----:B------:R-:W-:Y:S09]  /*73b0*/  @P0 BRA `(.L_x_27) ;  /* 0xffffffd4008c0947 */ /* 0x000ff2000383ffff */
.L_x_19:
[----:B------:R-:W-:-:S04]  /*73c0*/  UISETP.NE.AND UP0, UPT, UR6, URZ, UPT ;  /* 0x0000003f0600728c */ /* 0x000fc8000bf05270 */
[----:B------:R-:W-:-:S06]  /*73d0*/  USEL UR6, URZ, 0x1, !UP0 ;  /* 0x000000013f067887 */ /* 0x000fcc000c000000 */
[----:B------:R-:W-:-:S13]  /*73e0*/  ISETP.NE.AND P0, PT, RZ, UR6, PT ;  /* 0x00000006ff007c0c */ /* 0x000fda000bf05270 */
[----:B------:R-:W-:Y:S05]  /*73f0*/  @!P0 BRA `(.L_x_28) ;  /* 0x0000002000dc8947 */ /* 0x000fea0003800000 */
[----:B------:R-:W-:Y:S02]  /*7400*/  WARPGROUP.DEPBAR.LE gsb0, 0x0 ;  /* 0x00008000000079c5 */ /* 0x000fe40000010000 */
[----:B-----5:R-:W-:Y:S01]  /*7410*/  FADD R227, R121, R227 ;  /* 0x000000e379e37221 */ /* 0x020fe20000000000 */
[----:B------:R-:W-:Y:S01]  /*7420*/  FADD R226, R122, R226 ;  /* 0x000000e27ae27221 */ /* 0x000fe20000000000 */
[----:B------:R-:W-:Y:S01]  /*7430*/  FADD R225, R123, R225 ;  /* 0x000000e17be17221 */ /* 0x000fe20000000000 */
[----:B------:R-:W-:Y:S01]  /*7440*/  FADD R224, R124, R224 ;  /* 0x000000e07ce07221 */ /* 0x000fe20000000000 */
[----:B------:R-:W-:Y:S01]  /*7450*/  FADD R223, R125, R223 ;  /* 0x000000df7ddf7221 */ /* 0x000fe20000000000 */
[----:B------:R3:W-:Y:S01]  /*7460*/  STL [R1+0x280], R227 ;  /* 0x000280e301007387 */ /* 0x0007e20000100800 */
[----:B------:R-:W-:Y:S01]  /*7470*/  FADD R222, R126, R222 ;  /* 0x000000de7ede7221 */ /* 0x000fe20000000000 */
        /* <DEDUP_REMOVED lines=8> */
[----:B---3--:R-:W3:Y:S01]  /*7500*/  LDL.LU R227, [R1] ;  /* 0x0000000001e37983 */ /* 0x008ee20000300800 */
[----:B------:R-:W-:Y:S01]  /*7510*/  FADD R21, R135, R21 ;  /* 0x0000001587157221 */ /* 0x000fe20000000000 */
[----:B------:R-:W-:Y:S01]  /*7520*/  FADD R20, R136, R20 ;  /* 0x0000001488147221 */ /* 0x000fe20000000000 */
[----:B------:R-:W-:Y:S01]  /*7530*/  FADD R19, R137, R19 ;  /* 0x0000001389137221 */ /* 0x000fe20000000000 */
[----:B------:R-:W-:Y:S01]  /*7540*/  STL [R1+0x284], R226 ;  /* 0x000284e201007387 */ /* 0x000fe20000100800 */
        /* <DEDUP_REMOVED lines=43> */
[----:B------:R4:W-:Y:S04]  /*7800*/  STL [R1+0x2f8], R5 ;  /* 0x0002f80501007387 */ /* 0x0009e80000100800 */
[----:B----4-:R-:W4:Y:S04]  /*7810*/  LDL.LU R5, [R1+0x4] ;  /* 0x0000040001057983 */ /* 0x010f280000300800 */
[----:B------:R-:W2:Y:S04]  /*7820*/  LDL.LU R6, [R1+0x8] ;  /* 0x0000080001067983 */ /* 0x000ea80000300800 */
[----:B------:R-:W2:Y:S01]  /*7830*/  LDL.LU R7, [R1+0xc] ;  /* 0x00000c0001077983 */ /* 0x000ea20000300800 */
[----:B---3--:R-:W-:-:S05]  /*7840*/  FADD R227, R156, R227 ;  /* 0x000000e39ce37221 */ /* 0x008fca0000000000 */
[----:B------:R3:W-:Y:S04]  /*7850*/  STL [R1], R227 ;  /* 0x000000e301007387 */ /* 0x0007e80000100800 */
[----:B------:R-:W2:Y:S04]  /*7860*/  LDL.LU R8, [R1+0x10] ;  /* 0x0000100001087983 */ /* 0x000ea80000300800 */
        /* <DEDUP_REMOVED lines=26> */
[----:B---3--:R-:W3:Y:S01]  /*7a10*/  LDL.LU R227, [R1+0x7c] ;  /* 0x00007c0001e37983 */ /* 0x008ee20000300800 */
[----:B----4-:R-:W-:Y:S01]  /*7a20*/  FADD R5, R157, R5 ;  /* 0x000000059d057221 */ /* 0x010fe20000000000 */
[----:B--2---:R-:W-:-:S04]  /*7a30*/  FADD R6, R158, R6 ;  /* 0x000000069e067221 */ /* 0x004fc80000000000 */
[----:B------:R2:W-:Y:S01]  /*7a40*/  STL [R1+0x4], R5 ;  /* 0x0000040501007387 */ /* 0x0005e20000100800 */
[----:B------:R-:W-:-:S03]  /*7a50*/  FADD R7, R159, R7 ;  /* 0x000000079f077221 */ /* 0x000fc60000000000 */
[----:B------:R4:W-:Y:S04]  /*7a60*/  STL [R1+0x8], R6 ;  /* 0x0000080601007387 */ /* 0x0009e80000100800 */
[----:B------:R0:W-:Y:S01]  /*7a70*/  STL [R1+0xc], R7 ;  /* 0x00000c0701007387 */ /* 0x0001e20000100800 */
[----:B------:R-:W-:Y:S01]  /*7a80*/  FADD R8, R160, R8 ;  /* 0x00000008a0087221 */ /* 0x000fe20000000000 */
[----:B------:R-:W-:-:S04]  /*7a90*/  FADD R9, R161, R9 ;  /* 0x00000009a1097221 */ /* 0x000fc80000000000 */
        /* <DEDUP_REMOVED lines=50> */
[----:B--2---:R-:W2:Y:S01]  /*7dc0*/  LDL.LU R5, [R1+0x80] ;  /* 0x0000800001057983 */ /* 0x004ea20000300800 */
[----:B---3--:R-:W-:-:S03]  /*7dd0*/  FADD R227, R187, R227 ;  /* 0x000000e3bbe37221 */ /* 0x008fc60000000000 */
[----:B------:R3:W-:Y:S04]  /*7de0*/  STL [R1+0x74], R225 ;  /* 0x000074e101007387 */ /* 0x0007e80000100800 */
[----:B----4-:R-:W4:Y:S04]  /*7df0*/  LDL.LU R6, [R1+0x84] ;  /* 0x0000840001067983 */ /* 0x010f280000300800 */
[----:B------:R3:W-:Y:S04]  /*7e00*/  STL [R1+0x78], R226 ;  /* 0x000078e201007387 */ /* 0x0007e80000100800 */
[----:B0-----:R-:W4:Y:S04]  /*7e10*/  LDL.LU R7, [R1+0x88] ;  /* 0x0000880001077983 */ /* 0x001f280000300800 */
[----:B------:R0:W-:Y:S04]  /*7e20*/  STL [R1+0x7c], R227 ;  /* 0x00007ce301007387 */ /* 0x0001e80000100800 */
        /* <DEDUP_REMOVED lines=25> */
[----:B---3--:R-:W3:Y:S04]  /*7fc0*/  LDL.LU R225, [R1+0xf0] ;  /* 0x0000f00001e17983 */ /* 0x008ee80000300800 */
[----:B------:R-:W3:Y:S04]  /*7fd0*/  LDL.LU R226, [R1+0xf4] ;  /* 0x0000f40001e27983 */ /* 0x000ee80000300800 */
[----:B0-----:R-:W3:Y:S01]  /*7fe0*/  LDL.LU R227, [R1+0xf8] ;  /* 0x0000f80001e37983 */ /* 0x001ee20000300800 */
[----:B--2---:R-:W-:Y:S01]  /*7ff0*/  FADD R5, R188, R5 ;  /* 0x00000005bc057221 */ /* 0x004fe20000000000 */
        /* <DEDUP_REMOVED lines=54> */
[----:B---3--:R-:W-:-:S03]  /*8360*/  FADD R225, R24, R225 ;  /* 0x000000e118e17221 */ /* 0x008fc60000000000 */
[----:B------:R3:W-:Y:S01]  /*8370*/  STL [R1+0xec], R224 ;  /* 0x0000ece001007387 */ /* 0x0007e20000100800 */
[----:B------:R-:W-:-:S03]  /*8380*/  FADD R226, R25, R226 ;  /* 0x000000e219e27221 */ /* 0x000fc60000000000 */
[----:B0-----:R-:W3:Y:S01]  /*8390*/  LDL.LU R5, [R1+0xfc] ;  /* 0x0000fc0001057983 */ /* 0x001ee20000300800 */
[----:B------:R-:W-:-:S03]  /*83a0*/  FADD R227, R26, R227 ;  /* 0x000000e31ae37221 */ /* 0x000fc60000000000 */
[----:B------:R0:W-:Y:S04]  /*83b0*/  STL [R1+0xf0], R225 ;  /* 0x0000f0e101007387 */ /* 0x0001e80000100800 */
[----:B-1----:R-:W3:Y:S04]  /*83c0*/  LDL.LU R6, [R1+0x100] ;  /* 0x0001000001067983 */ /* 0x002ee80000300800 */
[----:B------:R1:W-:Y:S04]  /*83d0*/  STL [R1+0xf4], R226 ;  /* 0x0000f4e201007387 */ /* 0x0003e80000100800 */
[----:B--2---:R-:W2:Y:S04]  /*83e0*/  LDL.LU R7, [R1+0x104] ;  /* 0x0001040001077983 */ /* 0x004ea80000300800 */
[----:B------:R1:W-:Y:S04]  /*83f0*/  STL [R1+0xf8], R227 ;  /* 0x0000f8e301007387 */ /* 0x0003e80000100800 */
        /* <DEDUP_REMOVED lines=25> */
[----:B0-----:R-:W3:Y:S04]  /*8590*/  LDL.LU R225, [R1+0x16c] ;  /* 0x00016c0001e17983 */ /* 0x001ee80000300800 */
[----:B-1----:R-:W3:Y:S04]  /*85a0*/  LDL.LU R226, [R1+0x170] ;  /* 0x0001700001e27983 */ /* 0x002ee80000300800 */
[----:B------:R-:W3:Y:S01]  /*85b0*/  LDL.LU R227, [R1+0x174] ;  /* 0x0001740001e37983 */ /* 0x000ee20000300800 */
[----:B------:R-:W-:Y:S01]  /*85c0*/  FADD R5, R27, R5 ;  /* 0x000000051b057221 */ /* 0x000fe20000000000 */
[----:B------:R-:W-:-:S04]  /*85d0*/  FADD R6, R28, R6 ;  /* 0x000000061c067221 */ /* 0x000fc80000000000 */
[----:B------:R0:W-:Y:S01]  /*85e0*/  STL [R1+0xfc], R5 ;  /* 0x0000fc0501007387 */ /* 0x0001e20000100800 */
[----:B--2---:R-:W-:-:S03]  /*85f0*/  FADD R7, R29, R7 ;  /* 0x000000071d077221 */ /* 0x004fc60000000000 */
        /* <DEDUP_REMOVED lines=178> */
[----:B------:R-:W3:Y:S04]  /*9120*/  LDL.LU R224, [R1+0x260] ;  /* 0x0002600001e07983 */ /* 0x000ee80000300800 */
[----:B0-----:R-:W3:Y:S04]  /*9130*/  LDL.LU R225, [R1+0x264] ;  /* 0x0002640001e17983 */ /* 0x001ee80000300800 */
[----:B-1----:R-:W3:Y:S04]  /*9140*/  LDL.LU R226, [R1+0x268] ;  /* 0x0002680001e27983 */ /* 0x002ee80000300800 */
[----:B------:R-:W3:Y:S01]  /*9150*/  LDL.LU R227, [R1+0x26c] ;  /* 0x00026c0001e37983 */ /* 0x000ee20000300800 */
[----:B------:R-:W-:-:S05]  /*9160*/  FADD R5, R89, R5 ;  /* 0x0000000559057221 */ /* 0x000fca0000000000 */
[----:B------:R0:W-:Y:S01]  /*9170*/  STL [R1+0x1f4], R5 ;  /* 0x0001f40501007387 */ /* 0x0001e20000100800 */
[----:B------:R-:W-:-:S03]  /*9180*/  FADD R6, R90, R6 ;  /* 0x000000065a067221 */ /* 0x000fc60000000000 */
[----:B0-----:R0:W5:Y:S01]  /*9190*/  LDL.LU R5, [R1+0x2f8] ;  /* 0x0002f80001057983 */ /* 0x0011620000300800 */
[----:B--2---:R-:W-:-:S03]  /*91a0*/  FADD R7, R91, R7 ;  /* 0x000000075b077221 */ /* 0x004fc60000000000 */
[----:B------:R1:W-:Y:S01]  /*91b0*/  STL [R1+0x1f8], R6 ;  /* 0x0001f80601007387 */ /* 0x0003e20000100800 */
[----:B----4-:R-:W-:Y:S01]  /*91c0*/  FADD R8, R92, R8 ;  /* 0x000000085c087221 */ /* 0x010fe20000000000 */
[----:B------:R-:W-:Y:S02]  /*91d0*/  FADD R9, R93, R9 ;  /* 0x000000095d097221 */ /* 0x000fe40000000000 */
[----:B-1----:R0:W5:Y:S01]  /*91e0*/  LDL.LU R6, [R1+0x2f4] ;  /* 0x0002f40001067983 */ /* 0x0021620000300800 */
[----:B------:R-:W-:-:S03]  /*91f0*/  FADD R10, R94, R10 ;  /* 0x0000000a5e0a7221 */ /* 0x000fc60000000000 */
[----:B------:R1:W-:Y:S01]  /*9200*/  STL [R1+0x1fc], R7 ;  /* 0x0001fc0701007387 */ /* 0x0003e20000100800 */
[----:B------:R-:W-:-:S03]  /*9210*/  FADD R11, R95, R11 ;  /* 0x0000000b5f0b7221 */ /* 0x000fc60000000000 */
[----:B-1----:R0:W5:Y:S01]  /*9220*/  LDL.LU R7, [R1+0x2f0] ;  /* 0x0002f00001077983 */ /* 0x0021620000300800 */
[----:B------:R-:W-:-:S03]  /*9230*/  FADD R12, R96, R12 ;  /* 0x0000000c600c7221 */ /* 0x000fc60000000000 */
[----:B------:R1:W-:Y:S01]  /*9240*/  STL [R1+0x200], R8 ;  /* 0x0002000801007387 */ /* 0x0003e20000100800 */
[----:B------:R-:W-:Y:S01]  /*9250*/  FADD R13, R97, R13 ;  /* 0x0000000d610d7221 */ /* 0x000fe20000000000 */
[----:B------:R-:W-:Y:S02]  /*9260*/  FADD R14, R98, R14 ;  /* 0x0000000e620e7221 */ /* 0x000fe40000000000 */
[----:B-1----:R0:W5:Y:S04]  /*9270*/  LDL.LU R8, [R1+0x2ec] ;  /* 0x0002ec0001087983 */ /* 0x0021680000300800 */
[----:B------:R1:W-:Y:S01]  /*9280*/  STL [R1+0x204], R9 ;  /* 0x0002040901007387 */ /* 0x0003e20000100800 */
[----:B------:R-:W-:Y:S01]  /*9290*/  FADD R15, R99, R15 ;  /* 0x0000000f630f7221 */ /* 0x000fe20000000000 */
[----:B------:R-:W-:-:S02]  /*92a0*/  FADD R16, R100, R16 ;  /* 0x0000001064107221 */ /* 0x000fc40000000000 */
[----:B-1----:R0:W5:Y:S04]  /*92b0*/  LDL.LU R9, [R1+0x2e8] ;  /* 0x0002e80001097983 */ /* 0x0021680000300800 */
[----:B------:R1:W-:Y:S01]  /*92c0*/  STL [R1+0x208], R10 ;  /* 0x0002080a01007387 */ /* 0x0003e20000100800 */
[----:B------:R-:W-:-:S03]  /*92d0*/  FADD R17, R101, R17 ;  /* 0x0000001165117221 */ /* 0x000fc60000000000 */
        /* <DEDUP_REMOVED lines=38> */
[----:B---3--:R-:W-:-:S03]  /*9540*/  FADD R222, R114, R222 ;  /* 0x000000de72de7221 */ /* 0x008fc60000000000 */
        /* <DEDUP_REMOVED lines=16> */
[----:B------:R1:W-:Y:S04]  /*9650*/  STL [R1+0x254], R221 ;  /* 0x000254dd01007387 */ /* 0x0003e80000100800 */
        /* <DEDUP_REMOVED lines=12> */
[----:B-1----:R0:W5:Y:S01]  /*9720*/  LDL.LU R227, [R1+0x280] ;  /* 0x0002800001e37983 */ /* 0x0021620000300800 */
[----:B------:R-:W-:Y:S01]  /*9730*/  FADD R4, R152, R4 ;  /* 0x0000000498047221 */ /* 0x000fe20000000000 */
[----:B------:R-:W-:Y:S01]  /*9740*/  FADD R3, R153, R3 ;  /* 0x0000000399037221 */ /* 0x000fe20000000000 */
[----:B------:R-:W-:Y:S01]  /*9750*/  FADD R2, R154, R2 ;  /* 0x000000029a027221 */ /* 0x000fe20000000000 */
[----:B------:R-:W-:-:S07]  /*9760*/  FADD R0, R155, R0 ;  /* 0x000000009b007221 */ /* 0x000fce0000000000 */
.L_x_28:
[----:B------:R-:W-:Y:S02]  /*9770*/  WARPGROUP.DEPBAR.LE gsb0, 0x0 ;  /* 0x00008000000079c5 */ /* 0x000fe40000010000 */
[----:B------:R-:W3:Y:S02]  /*9780*/  LDC R24, c[0x0][0x28c] ;  /* 0x0000a300ff187b82 */ /* 0x000ee40000000800 */
[----:B---3--:R-:W-:-:S13]  /*9790*/  ISETP.GE.AND P0, PT, R24, 0x1, PT ;  /* 0x000000011800780c */ /* 0x008fda0003f06270 */
[----:B------:R-:W-:Y:S05]  /*97a0*/  @!P0 BRA `(.L_x_29) ;  /* 0x0000000000408947 */ /* 0x000fea0003800000 */
[----:B------:R-:W-:-:S06]  /*97b0*/  UISETP.NE.AND UP0, UPT, UR8, 0x3, UPT ;  /* 0x000000030800788c */ /* 0x000fcc000bf05270 */
[----:B------:R-:W-:-:S13]  /*97c0*/  PLOP3.LUT P0, PT, PT, PT, UP0, 0x80, 0x0 ;  /* 0x000000000000781c */ /* 0x000fda0003f0f008 */
[----:B------:R-:W-:Y:S05]  /*97d0*/  @!P0 BRA `(.L_x_30) ;  /* 0x0000000000048947 */ /* 0x000fea0003800000 */
[----:B------:R-:W-:Y:S01]  /*97e0*/  BPT.TRAP 0x1 ;  /* 0x000000040000795c */ /* 0x000fe20000300000 */
.L_x_30:
[----:B------:R-:W-:-:S04]  /*97f0*/  UISETP.LT.AND UP0, UPT, UR9, 0x1, UPT ;  /* 0x000000010900788c */ /* 0x000fc8000bf01270 */
[----:B------:R-:W-:Y:S02]  /*9800*/  USEL UR6, UR9, 0x1, UP0 ;  /* 0x0000000109067887 */ /* 0x000fe40008000000 */
[----:B------:R-:W-:Y:S02]  /*9810*/  UISETP.GT.U32.AND UP0, UPT, UR7, 0x1, UPT ;  /* 0x000000010700788c */ /* 0x000fe4000bf04070 */
[----:B------:R-:W-:-:S04]  /*9820*/  UIADD3 UR6, UR5, UR9, -UR6 ;  /* 0x0000000905067290 */ /* 0x000fc8000fffe806 */
[----:B------:R-:W-:Y:S01]  /*9830*/  USHF.L.U32 UR6, UR6, 0x3, URZ ;  /* 0x0000000306067899 */ /* 0x000fe2000800063f */
[----:B------:R-:W-:-:S03]  /*9840*/  PLOP3.LUT P0, PT, PT, PT, UP0, 0x80, 0x0 ;  /* 0x000000000000781c */ /* 0x000fc60003f0f008 */
[----:B------:R-:W-:-:S04]  /*9850*/  ULOP3.LUT UR6, UR6, 0x8, URZ, 0xc0, !UPT ;  /* 0x0000000806067892 */ /* 0x000fc8000f8ec03f */
[----:B------:R-:W-:-:S04]  /*9860*/  UIADD3 UR6, UR13, 0x10, UR6 ;  /* 0x000000100d067890 */ /* 0x000fc8000fffe006 */
[----:B------:R-:W-:-:S09]  /*9870*/  UPRMT UR6, URZ, 0x654, UR6 ;  /* 0x000006543f067896 */ /* 0x000fd20008000006 */
[----:B------:R-:W-:Y:S01]  /*9880*/  SYNCS.ARRIVE.TRANS64.RED.A1T0 RZ, [UR6], RZ ;  /* 0x000000ffffff79a7 */ /* 0x000fe20008100406 */
[----:B------:R-:W-:Y:S05]  /*9890*/  @P0 BRA `(.L_x_29) ;  /* 0x0000000000040947 */ /* 0x000fea0003800000 */
[----:B------:R-:W-:Y:S01]  /*98a0*/  BPT.TRAP 0x1 ;  /* 0x000000040000795c */ /* 0x000fe20000300000 */
.L_x_29:
[----:B------:R3:W-:Y:S01]  /*98b0*/  STL [R1+0x288], R3 ;  /* 0x0002880301007387 */ /* 0x0007e20000100800 */
[----:B------:R-:W4:Y:S01]  /*98c0*/  LDC R28, c[0x0][0x288] ;  /* 0x0000a200ff1c7b82 */ /* 0x000f220000000800 */
[----:B------:R-:W-:Y:S02]  /*98d0*/  ULDC UR6, c[0x0][0x284] ;  /* 0x0000a10000067ab9 */ /* 0x000fe40000000800 */
[----:B---3--:R-:W3:Y:S04]  /*98e0*/  LDL.LU R3, [R1+0x27c] ;  /* 0x00027c0001037983 */ /* 0x008ee80000300800 */
[----:B------:R0:W-:Y:S04]  /*98f0*/  STL [R1+0x284], R2 ;  /* 0x0002840201007387 */ /* 0x0001e80000100800 */
[----:B0-----:R-:W2:Y:S04]  /*9900*/  LDL.LU R2, [R1+0x278] ;  /* 0x0002780001027983 */ /* 0x001ea80000300800 */
[----:B-----5:R0:W-:Y:S02]  /*9910*/  STL [R1+0x280], R0 ;  /* 0x0002800001007387 */ /* 0x0201e40000100800 */
[----:B0-----:R-:W0:Y:S02]  /*9920*/  S2R R0, SR_TID.X ;  /* 0x0000000000007919 */ /* 0x001e240000002100 */
[----:B0-----:R-:W-:-:S02]  /*9930*/  SHF.R.U32.HI R24, RZ, 0x2, R0 ;  /* 0x00000002ff187819 */ /* 0x001fc40000011600 */
[----:B------:R-:W-:Y:S02]  /*9940*/  LOP3.LUT R26, R0, 0x60, RZ, 0xc0, !PT ;  /* 0x00000060001a7812 */ /* 0x000fe400078ec0ff */
[----:B------:R-:W-:Y:S02]  /*9950*/  SHF.R.U32.HI R27, RZ, 0x7, R0 ;  /* 0x00000007ff1b7819 */ /* 0x000fe40000011600 */
[----:B------:R-:W-:Y:S02]  /*9960*/  LOP3.LUT R25, R24, 0x7, RZ, 0xc0, !PT ;  /* 0x0000000718197812 */ /* 0x000fe400078ec0ff */
[----:B------:R-:W-:Y:S02]  /*9970*/  SHF.R.U32.HI R26, RZ, 0x1, R26 ;  /* 0x00000001ff1a7819 */ /* 0x000fe4000001161a */
[----:B------:R-:W-:Y:S02]  /*9980*/  LOP3.LUT R24, R27, 0x1, RZ, 0xc0, !PT ;  /* 0x000000011b187812 */ /* 0x000fe400078ec0ff */
[----:B------:R-:W-:Y:S01]  /*9990*/  IADD3 R31, RZ, -R26, -R25 ;  /* 0x8000001aff1f7210 */ /* 0x000fe20007ffe819 */
[C---:B------:R-:W-:Y:S01]  /*99a0*/  IMAD.SHL.U32 R34, R0.reuse, 0x2, RZ ;  /* 0x0000000200227824 */ /* 0x040fe200078e00ff */
[----:B------:R-:W-:Y:S01]  /*99b0*/  LOP3.LUT R27, R0, 0x3, RZ, 0xc0, !PT ;  /* 0x00000003001b7812 */ /* 0x000fe200078ec0ff */
[----:B------:R-:W-:-:S02]  /*99c0*/  IMAD.SHL.U32 R30, R24, 0x40, RZ ;  /* 0x00000040181e7824 */ /* 0x000fc400078e00ff */
[----:B------:R-:W-:Y:S02]  /*99d0*/  IMAD R31, R24, -0x40, R31 ;  /* 0xffffffc0181f7824 */ /* 0x000fe400078e021f */
[----:B---3--:R-:W-:Y:S02]  /*99e0*/  IMAD R29, R3, 0xc0, RZ ;  /* 0x000000c0031d7824 */ /* 0x008fe400078e02ff */
[----:B------:R0:W5:Y:S01]  /*99f0*/  LDL.LU R3, [R1+0x288] ;  /* 0x0002880001037983 */ /* 0x0001620000300800 */
[----:B------:R-:W-:Y:S01]  /*9a00*/  LOP3.LUT R25, R30, 0x40, R25, 0xe2, !PT ;  /* 0x000000401e197812 */ /* 0x000fe200078ee219 */
[----:B----4-:R-:W-:Y:S01]  /*9a10*/  IMAD R40, R27, -0x2, R28 ;  /* 0xfffffffe1b287824 */ /* 0x010fe200078e021c */
[----:B------:R-:W-:Y:S01]  /*9a20*/  ISETP.GE.AND P0, PT, R29, R28, PT ;  /* 0x0000001c1d00720c */ /* 0x000fe20003f06270 */
[C---:B--2---:R-:W-:Y:S02]  /*9a30*/  IMAD.SHL.U32 R24, R2.reuse, 0x100, RZ ;  /* 0x0000010002187824 */ /* 0x044fe400078e00ff */
[----:B------:R-:W-:-:S02]  /*9a40*/  IMAD.WIDE R36, R2, 0x100, RZ ;  /* 0x0000010002247825 */ /* 0x000fc400078e02ff */
[----:B------:R0:W5:Y:S04]  /*9a50*/  LDL.LU R2, [R1+0x284] ;  /* 0x0002840001027983 */ /* 0x0001680000300800 */
[----:B------:R0:W5:Y:S01]  /*9a60*/  LDL.LU R0, [R1+0x280] ;  /* 0x0002800001007983 */ /* 0x0001620000300800 */
[----:B------:R-:W-:Y:S01]  /*9a70*/  ISETP.GE.OR P0, PT, R24, UR6, P0 ;  /* 0x0000000618007c0c */ /* 0x000fe20008706670 */
[----:B------:R-:W-:Y:S01]  /*9a80*/  IMAD.IADD R40, R40, 0x1, -R29 ;  /* 0x0000000128287824 */ /* 0x000fe200078e0a1d */
[----:B------:R-:W-:Y:S01]  /*9a90*/  IADD3 R41, -R24, UR6, R31 ;  /* 0x0000000618297c10 */ /* 0x000fe2000fffe11f */
[----:B------:R-:W-:Y:S01]  /*9aa0*/  IMAD.MOV.U32 R43, RZ, RZ, -0x1 ;  /* 0xffffffffff2b7424 */ /* 0x000fe200078e00ff */
[----:B------:R-:W-:Y:S02]  /*9ab0*/  LOP3.LUT R42, R36, R25, R26, 0xfe, !PT ;  /* 0x00000019242a7212 */ /* 0x000fe400078efe1a */
[----:B------:R-:W-:-:S07]  /*9ac0*/  LOP3.LUT R34, R29, 0x6, R34, 0xf8, !PT ;  /* 0x000000061d227812 */ /* 0x000fce00078ef822 */
[----:B0-----:R-:W-:Y:S05]  /*9ad0*/  @P0 BRA `(.L_x_31) ;  /* 0x000000e4000c0947 */ /* 0x001fea0003800000 */
[----:B------:R-:W0:Y:S01]  /*9ae0*/  LDC.64 R24, c[0x0][0x5c8] ;  /* 0x00017200ff187b82 */ /* 0x000e220000000a00 */
[----:B------:R-:W-:Y:S01]  /*9af0*/  USHF.R.S32.HI UR10, URZ, 0x1f, UR19 ;  /* 0x0000001f3f0a7899 */ /* 0x000fe20008011413 */
[--C-:B------:R-:W-:Y:S01]  /*9b00*/  SHF.R.S32.HI R35, RZ, 0x1f, R34.reuse ;  /* 0x0000001fff237819 */ /* 0x100fe20000011422 */
[----:B------:R-:W-:Y:S01]  /*9b10*/  ULDC.64 UR12, c[0x0][0x5d0] ;  /* 0x00017400000c7ab9 */ /* 0x000fe20000000a00 */
[----:B------:R-:W-:Y:S01]  /*9b20*/  BSSY B0, `(.L_x_31) ;  /* 0x0000e3e000007945 */ /* 0x000fe20003800000 */
[----:B------:R-:W-:Y:S02]  /*9b30*/  UIMAD UR6, UR10, UR12, URZ ;  /* 0x0000000c0a0672a4 */ /* 0x000fe4000f8e023f */
[----:B------:R-:W-:Y:S02]  /*9b40*/  IMAD.U32 R31, RZ, RZ, UR12 ;  /* 0x0000000cff1f7e24 */ /* 0x000fe4000f8e00ff */
[----:B------:R-:W-:Y:S02]  /*9b50*/  UIMAD UR6, UR19, UR13, UR6 ;  /* 0x0000000d130672a4 */ /* 0x000fe4000f8e0206 */
[----:B------:R-:W-:Y:S01]  /*9b60*/  IMAD.WIDE.U32 R30, R31, UR19, R34 ;  /* 0x000000131f1e7c25 */ /* 0x000fe2000f8e0022 */
[----:B------:R-:W-:-:S03]  /*9b70*/  ULDC.64 UR12, c[0x0][0x5c0] ;  /* 0x00017000000c7ab9 */ /* 0x000fc60000000a00 */
[----:B------:R-:W-:Y:S02]  /*9b80*/  VIADD R31, R31, UR6 ;  /* 0x000000061f1f7c36 */ /* 0x000fe40008000000 */
[-C--:B0-----:R-:W-:Y:S02]  /*9b90*/  IMAD R26, R37, R24.reuse, RZ ;  /* 0x00000018251a7224 */ /* 0x081fe400078e02ff */
[----:B------:R-:W-:-:S04]  /*9ba0*/  IMAD.WIDE.U32 R30, R42, R24, R30 ;  /* 0x000000182a1e7225 */ /* 0x000fc800078e001e */
[----:B------:R-:W-:Y:S01]  /*9bb0*/  IMAD R27, R42, R25, R26 ;  /* 0x000000192a1b7224 */ /* 0x000fe200078e021a */
[----:B------:R-:W-:Y:S01]  /*9bc0*/  IADD3 R32, P5, R30, UR12, RZ ;  /* 0x0000000c1e207c10 */ /* 0x000fe2000ffbe0ff */
[C---:B------:R-:W-:Y:S01]  /*9bd0*/  IMAD.SHL.U32 R29, R24.reuse, 0x8, RZ ;  /* 0x00000008181d7824 */ /* 0x040fe200078e00ff */
[C---:B------:R-:W-:Y:S01]  /*9be0*/  LEA R26, P2, R24.reuse, R30, 0x7 ;  /* 0x0000001e181a7211 */ /* 0x040fe200078438ff */
[----:B------:R-:W-:Y:S01]  /*9bf0*/  IMAD.IADD R38, R31, 0x1, R27 ;  /* 0x000000011f267824 */ /* 0x000fe200078e021b */
[----:B------:R-:W-:Y:S02]  /*9c00*/  SHF.L.U64.HI R27, R24, 0x3, R25 ;  /* 0x00000003181b7819 */ /* 0x000fe40000010219 */
[----:B------:R-:W-:Y:S02]  /*9c10*/  IADD3 R30, P0, P1, R30, UR12, R29 ;  /* 0x0000000c1e1e7c10 */ /* 0x000fe4000f91e01d */
[----:B------:R-:W-:Y:S02]  /*9c20*/  IADD3.X R33, R38, UR13, RZ, P5, !PT ;  /* 0x0000000d26217c10 */ /* 0x000fe4000affe4ff */
[----:B------:R-:W-:-:S02]  /*9c30*/  FSETP.NEU.AND P5, PT, RZ, UR17, PT ;  /* 0x00000011ff007c0b */ /* 0x000fc4000bfad000 */
[----:B------:R-:W-:Y:S02]  /*9c40*/  LEA.HI.X R24, R24, R38, R25, 0x7, P2 ;  /* 0x0000002618187211 */ /* 0x000fe400010f3c19 */
[C---:B------:R-:W-:Y:S02]  /*9c50*/  IADD3 R28, P2, P4, R26.reuse, UR12, R29 ;  /* 0x0000000c1a1c7c10 */ /* 0x040fe4000fc5e01d */
[----:B------:R-:W-:Y:S02]  /*9c60*/  IADD3 R26, P6, R26, UR12, RZ ;  /* 0x0000000c1a1a7c10 */ /* 0x000fe4000ffde0ff */
[--C-:B------:R-:W-:Y:S02]  /*9c70*/  IADD3.X R31, R38, UR13, R27.reuse, P0, P1 ;  /* 0x0000000d261f7c10 */ /* 0x100fe400087e241b */
[C---:B------:R-:W-:Y:S02]  /*9c80*/  IADD3.X R29, R24.reuse, UR13, R27, P2, P4 ;  /* 0x0000000d181d7c10 */ /* 0x040fe400097e841b */
[----:B------:R-:W-:Y:S01]  /*9c90*/  IADD3.X R27, R24, UR13, RZ, P6, !PT ;  /* 0x0000000d181b7c10 */ /* 0x000fe2000b7fe4ff */
[----:B------:R-:W-:Y:S06]  /*9ca0*/  @!P5 BRA `(.L_x_32) ;  /* 0x000000a80014d947 */ /* 0x000fec0003800000 */
[----:B------:R-:W-:Y:S01]  /*9cb0*/  ULDC.64 UR12, c[0x0][0x5b8] ;  /* 0x00016e00000c7ab9 */ /* 0x000fe20000000a00 */
[----:B------:R-:W-:Y:S01]  /*9cc0*/  BSSY B1, `(.L_x_33) ;  /* 0x0000013000017945 */ /* 0x000fe20003800000 */
[----:B------:R-:W-:Y:S02]  /*9cd0*/  UIMAD UR6, UR10, UR12, URZ ;  /* 0x0000000c0a0672a4 */ /* 0x000fe4000f8e023f */
[----:B------:R-:W-:Y:S01]  /*9ce0*/  IMAD.U32 R25, RZ, RZ, UR12 ;  /* 0x0000000cff197e24 */ /* 0x000fe2000f8e00ff */
[----:B------:R-:W-:Y:S01]  /*9cf0*/  ULDC.64 UR10, c[0x0][0x5b0] ;  /* 0x00016c00000a7ab9 */ /* 0x000fe20000000a00 */
[----:B------:R-:W-:Y:S02]  /*9d00*/  UIMAD UR6, UR19, UR13, UR6 ;  /* 0x0000000d130672a4 */ /* 0x000fe4000f8e0206 */
[----:B------:R-:W-:Y:S01]  /*9d10*/  IMAD.WIDE.U32 R34, R25, UR19, R34 ;  /* 0x0000001319227c25 */ /* 0x000fe2000f8e0022 */
[----:B------:R-:W-:-:S03]  /*9d20*/  ULDC.64 UR12, c[0x0][0x5a8] ;  /* 0x00016a00000c7ab9 */ /* 0x000fc60000000a00 */
[--C-:B------:R-:W-:Y:S01]  /*9d30*/  IMAD.MOV.U32 R38, RZ, RZ, R34.reuse ;  /* 0x000000ffff267224 */ /* 0x100fe200078e0022 */
[----:B------:R-:W-:Y:S01]  /*9d40*/  PRMT R34, RZ, 0x7610, R34 ;  /* 0x00007610ff227816 */ /* 0x000fe20000000022 */
[----:B------:R-:W-:Y:S02]  /*9d50*/  VIADD R39, R35, UR6 ;  /* 0x0000000623277c36 */ /* 0x000fe40008000000 */
[----:B------:R-:W-:Y:S02]  /*9d60*/  IMAD R35, R37, UR10, RZ ;  /* 0x0000000a25237c24 */ /* 0x000fe4000f8e02ff */
[----:B------:R-:W-:-:S04]  /*9d70*/  IMAD.WIDE.U32 R24, R42, UR10, R38 ;  /* 0x0000000a2a187c25 */ /* 0x000fc8000f8e0026 */
[----:B------:R-:W-:Y:S01]  /*9d80*/  IMAD R35, R42, UR11, R35 ;  /* 0x0000000b2a237c24 */ /* 0x000fe2000f8e0223 */
[----:B------:R-:W-:-:S04]  /*9d90*/  IADD3 R24, P0, R24, UR12, RZ ;  /* 0x0000000c18187c10 */ /* 0x000fc8000ff1e0ff */
[----:B------:R-:W-:Y:S02]  /*9da0*/  IADD3.X R25, R25, UR13, R35, P0, !PT ;  /* 0x0000000d19197c10 */ /* 0x000fe400087fe423 */
[----:B------:R-:W-:-:S04]  /*9db0*/  ISETP.GE.AND P0, PT, R41, 0x1, PT ;  /* 0x000000012900780c */ /* 0x000fc80003f06270 */
[----:B------:R-:W-:-:S13]  /*9dc0*/  ISETP.LT.OR P2, PT, R40, 0x1, !P0 ;  /* 0x000000012800780c */ /* 0x000fda0004741670 */
[----:B------:R-:W-:Y:S05]  /*9dd0*/  @P2 BRA `(.L_x_34) ;  /* 0x0000000000042947 */ /* 0x000fea0003800000 */
[----:B------:R0:W5:Y:S02]  /*9de0*/  LDG.E.U8 R34, desc[UR26][R24.64] ;  /* 0x0000001a18227981 */ /* 0x000164000c1e1100 */
.L_x_34:
[----:B------:R-:W-:Y:S05]  /*9df0*/  BSYNC B1 ;  /* 0x0000000000017941 */ /* 0x000fea0003800000 */
.L_x_33:
[----:B-----5:R-:W-:Y:S01]  /*9e00*/  LOP3.LUT R34, R34, 0xff, RZ, 0xc0, !PT ;  /* 0x000000ff22227812 */ /* 0x020fe200078ec0ff */
[----:B------:R-:W-:Y:S01]  /*9e10*/  BSSY B1, `(.L_x_35) ;  /* 0x000000f000017945 */ /* 0x000fe20003800000 */
[----:B------:R-:W-:Y:S02]  /*9e20*/  ISETP.LT.OR P4, PT, R40, 0x2, !P0 ;  /* 0x000000022800780c */ /* 0x000fe40004781670 */
[----:B------:R-:W-:Y:S02]  /*9e30*/  F2FP.F16.E4M3.UNPACK_B R34, R34 ;  /* 0x00000022ff22723e */ /* 0x000fe400020006ff */
[----:B------:R-:W-:-:S03]  /*9e40*/  IADD3 R45, P1, R42, 0x8, RZ ;  /* 0x000000082a2d7810 */ /* 0x000fc60007f3e0ff */
[----:B------:R-:W-:-:S05]  /*9e50*/  HADD2.F32 R34, -RZ, R34.H0_H0 ;  /* 0x20000022ff227230 */ /* 0x000fca0000004100 */
[----:B------:R-:W-:Y:S01]  /*9e60*/  FMUL R35, R34, UR17 ;  /* 0x0000001122237c20 */ /* 0x000fe20008400000 */
[----:B------:R-:W-:-:S03]  /*9e70*/  IMAD.X R34, RZ, RZ, R37, P1 ;  /* 0x000000ffff227224 */ /* 0x000fc600008e0625 */
[----:B------:R-:W-:Y:S01]  /*9e80*/  FFMA R35, R228, UR18, R35 ;  /* 0x00000012e4237c23 */ /* 0x000fe20008000023 */
[----:B------:R-:W-:-:S04]  /*9e90*/  IMAD R34, R34, UR10, RZ ;  /* 0x0000000a22227c24 */ /* 0x000fc8000f8e02ff */
[----:B------:R-:W-:Y:S01]  /*9ea0*/  F2FP.SATFINITE.E4M3.F32.PACK_AB_MERGE_C R35, RZ, R35, RZ ;  /* 0x00000023ff23723e */ /* 0x000fe200048070ff */
[--C-:B------:R-:W-:Y:S01]  /*9eb0*/  IMAD R47, R45, UR11, R34.reuse ;  /* 0x0000000b2d2f7c24 */ /* 0x100fe2000f8e0222 */
[----:B------:R-:W-:-:S03]  /*9ec0*/  PRMT R34, RZ, 0x7610, R34 ;  /* 0x00007610ff227816 */ /* 0x000fc60000000022 */
[----:B------:R2:W-:Y:S01]  /*9ed0*/  @!P2 STG.E.U8 desc[UR26][R32.64], R35 ;  /* 0x000000232000a986 */ /* 0x0005e2000c10111a */
[----:B------:R-:W-:Y:S05]  /*9ee0*/  @P4 BRA `(.L_x_36) ;  /* 0x0000000000044947 */ /* 0x000fea0003800000 */
[----:B------:R3:W5:Y:S02]  /*9ef0*/  LDG.E.U8 R34, desc[UR26][R24.64+0x1] ;  /* 0x0000011a18227981 */ /* 0x000764000c1e1100 */
.L_x_36:
[----:B------:R-:W-:Y:S05]  /*9f00*/  BSYNC B1 ;  /* 0x0000000000017941 */ /* 0x000fea0003800000 */
.L_x_35:
[----:B-----5:R-:W-:Y:S01]  /*9f10*/  LOP3.LUT R44, R34, 0xff, RZ, 0xc0, !PT ;  /* 0x000000ff222c7812 */ /* 0x020fe200078ec0ff */
[----:B--2---:R-:W-:Y:S01]  /*9f20*/  IMAD.WIDE.U32 R34, R45, UR10, R38 ;  /* 0x0000000a2d227c25 */ /* 0x004fe2000f8e0026 */
[----:B------:R-:W-:Y:S02]  /*9f30*/  BSSY B1, `(.L_x_37) ;  /* 0x000000e000017945 */ /* 0x000fe40003800000 */
[----:B------:R-:W-:Y:S02]  /*9f40*/  F2FP.F16.E4M3.UNPACK_B R44, R44 ;  /* 0x0000002cff2c723e */ /* 0x000fe400020006ff */
[----:B------:R-:W-:-:S03]  /*9f50*/  IADD3 R34, P1, R34, UR12, RZ ;  /* 0x0000000c22227c10 */ /* 0x000fc6000ff3e0ff */
[----:B------:R-:W-:Y:S01]  /*9f60*/  HADD2.F32 R44, -RZ, R44.H0_H0 ;  /* 0x2000002cff2c7230 */ /* 0x000fe20000004100 */
[----:B------:R-:W-:Y:S02]  /*9f70*/  IADD3.X R35, R35, UR13, R47, P1, !PT ;  /* 0x0000000d23237c10 */ /* 0x000fe40008ffe42f */
[----:B------:R-:W-:Y:S02]  /*9f80*/  ISETP.GE.AND P1, PT, R41, 0x9, PT ;  /* 0x000000092900780c */ /* 0x000fe40003f26270 */
[----:B------:R-:W-:Y:S02]  /*9f90*/  FMUL R44, R44, UR17 ;  /* 0x000000112c2c7c20 */ /* 0x000fe40008400000 */
[----:B------:R-:W-:Y:S02]  /*9fa0*/  ISETP.LT.OR P2, PT, R40, 0x1, !P1 ;  /* 0x000000012800780c */ /* 0x000fe40004f41670 */
[----:B------:R-:W-:-:S05]  /*9fb0*/  FFMA R44, R227, UR18, R44 ;  /* 0x00000012e32c7c23 */ /* 0x000fca000800002c */
[----:B------:R-:W-:Y:S02]  /*9fc0*/  F2FP.SATFINITE.E4M3.F32.PACK_AB_MERGE_C R45, RZ, R44, RZ ;  /* 0x0000002cff2d723e */ /* 0x000fe400048070ff */
[----:B------:R-:W-:-:S03]  /*9fd0*/  PRMT R44, RZ, 0x7610, R44 ;  /* 0x00007610ff2c7816 */ /* 0x000fc6000000002c */
[----:B------:R2:W-:Y:S01]  /*9fe0*/  @!P4 STG.E.U8 desc[UR26][R32.64+0x1], R45 ;  /* 0x0000012d2000c986 */ /* 0x0005e2000c10111a */
[----:B------:R-:W-:Y:S05]  /*9ff0*/  @P2 BRA `(.L_x_38) ;  /* 0x0000000000042947 */ /* 0x000fea0003800000 */
[----:B------:R4:W5:Y:S02]  /*a000*/  LDG.E.U8 R44, desc[UR26][R34.64] ;  /* 0x0000001a222c7981 */ /* 0x000964000c1e1100 */
.L_x_38:
[----:B------:R-:W-:Y:S05]  /*a010*/  BSYNC B1 ;  /* 0x0000000000017941 */ /* 0x000fea0003800000 */
.L_x_37:
[----:B-----5:R-:W-:Y:S01]  /*a020*/  LOP3.LUT R44, R44, 0xff, RZ, 0xc0, !PT ;  /* 0x000000ff2c2c7812 */ /* 0x020fe200078ec0ff */
[----:B------:R-:W-:Y:S01]  /*a030*/  BSSY B1, `(.L_x_39) ;  /* 0x000000b000017945 */ /* 0x000fe20003800000 */
[----:B------:R-:W-:Y:S02]  /*a040*/  ISETP.LT.OR P4, PT, R40, 0x2, !P1 ;  /* 0x000000022800780c */ /* 0x000fe40004f81670 */
[----:B------:R-:W-:-:S05]  /*a050*/  F2FP.F16.E4M3.UNPACK_B R44, R44 ;  /* 0x0000002cff2c723e */ /* 0x000fca00020006ff */
[----:B------:R-:W-:-:S05]  /*a060*/  HADD2.F32 R44, -RZ, R44.H0_H0 ;  /* 0x2000002cff2c7230 */ /* 0x000fca0000004100 */
[----:B--2---:R-:W-:Y:S01]  /*a070*/  FMUL R45, R44, UR17 ;  /* 0x000000112c2d7c20 */ /* 0x004fe20008400000 */
[----:B------:R-:W-:-:S03]  /*a080*/  PRMT R44, RZ, 0x7610, R44 ;  /* 0x00007610ff2c7816 */ /* 0x000fc6000000002c */
[----:B------:R-:W-:-:S05]  /*a090*/  FFMA R45, R226, UR18, R45 ;  /* 0x00000012e22d7c23 */ /* 0x000fca000800002d */
[----:B------:R-:W-:-:S05]  /*a0a0*/  F2FP.SATFINITE.E4M3.F32.PACK_AB_MERGE_C R45, RZ, R45, RZ ;  /* 0x0000002dff2d723e */ /* 0x000fca00048070ff */
[----:B------:R2:W-:Y:S01]  /*a0b0*/  @!P2 STG.E.U8 desc[UR26][R30.64], R45 ;  /* 0x0000002d1e00a986 */ /* 0x0005e2000c10111a */
[----:B------:R-:W-:Y:S05]  /*a0c0*/  @P4 BRA `(.L_x_40) ;  /* 0x0000000000044947 */ /* 0x000fea0003800000 */
[----:B------:R0:W5:Y:S02]  /*a0d0*/  LDG.E.U8 R44, desc[UR26][R34.64+0x1] ;  /* 0x0000011a222c7981 */ /* 0x000164000c1e1100 */
.L_x_40:
[----:B------:R-:W-:Y:S05]  /*a0e0*/  BSYNC B1 ;  /* 0x0000000000017941 */ /* 0x000fea0003800000 */
.L_x_39:
[----:B-----5:R-:W-:Y:S01]  /*a0f0*/  LOP3.LUT R44, R44, 0xff, RZ, 0xc0, !PT ;  /* 0x000000ff2c2c7812 */ /* 0x020fe200078ec0ff */
[----:B------:R-:W-:Y:S01]  /*a100*/  BSSY B1, `(.L_x_41) ;  /* 0x000000b000017945 */ /* 0x000fe20003800000 */
[----:B------:R-:W-:Y:S02]  /*a110*/  ISETP.LT.OR P2, PT, R40, 0x9, !P0 ;  /* 0x000000092800780c */ /* 0x000fe40004741670 */
[----:B------:R-:W-:-:S05]  /*a120*/  F2FP.F16.E4M3.UNPACK_B R44, R44 ;  /* 0x0000002cff2c723e */ /* 0x000fca00020006ff */
[----:B------:R-:W-:-:S05]  /*a130*/  HADD2.F32 R44, -RZ, R44.H0_H0 ;  /* 0x2000002cff2c7230 */ /* 0x000fca0000004100 */
[----:B------:R-:W-:-:S04]  /*a140*/  FMUL R44, R44, UR17 ;  /* 0x000000112c2c7c20 */ /* 0x000fc80008400000 */
[----:B------:R-:W-:-:S05]  /*a150*/  FFMA R44, R225, UR18, R44 ;  /* 0x00000012e12c7c23 */ /* 0x000fca000800002c */
[----:B--2---:R-:W-:Y:S02]  /*a160*/  F2FP.SATFINITE.E4M3.F32.PACK_AB_MERGE_C R45, RZ, R44, RZ ;  /* 0x0000002cff2d723e */ /* 0x004fe400048070ff */
[----:B------:R-:W-:-:S03]  /*a170*/  PRMT R44, RZ, 0x7610, R44 ;  /* 0x00007610ff2c7816 */ /* 0x000fc6000000002c */
[----:B------:R2:W-:Y:S01]  /*a180*/  @!P4 STG.E.U8 desc[UR26][R30.64+0x1], R45 ;  /* 0x0000012d1e00c986 */ /* 0x0005e2000c10111a */
[----:B------:R-:W-:Y:S05]  /*a190*/  @P2 BRA `(.L_x_42) ;  /* 0x0000000000042947 */ /* 0x000fea0003800000 */
[----:B------:R0:W5:Y:S02]  /*a1a0*/  LDG.E.U8 R44, desc[UR26][R24.64+0x8] ;  /* 0x0000081a182c7981 */ /* 0x000164000c1e1100 */
.L_x_42:
[----:B------:R-:W-:Y:S05]  /*a1b0*/  BSYNC B1 ;  /* 0x0000000000017941 */ /* 0x000fea0003800000 */
.L_x_41:
        /* <DEDUP_REMOVED lines=12> */
.L_x_44:
[----:B------:R-:W-:Y:S05]  /*a280*/  BSYNC B1 ;  /* 0x0000000000017941 */ /* 0x000fea0003800000 */
.L_x_43:
        /* <DEDUP_REMOVED lines=12> */
.L_x_46:
[----:B------:R-:W-:Y:S05]  /*a350*/  BSYNC B1 ;  /* 0x0000000000017941 */ /* 0x000fea0003800000 */
.L_x_45:
        /* <DEDUP_REMOVED lines=12> */
.L_x_48:
[----:B------:R-:W-:Y:S05]  /*a420*/  BSYNC B1 ;  /* 0x0000000000017941 */ /* 0x000fea0003800000 */
.L_x_47:
        /* <DEDUP_REMOVED lines=12> */
.L_x_50:
[----:B------:R-:W-:Y:S05]  /*a4f0*/  BSYNC B1 ;  /* 0x0000000000017941 */ /* 0x000fea0003800000 */
.L_x_49:
        /* <DEDUP_REMOVED lines=12> */
.L_x_52:
[----:B------:R-:W-:Y:S05]  /*a5c0*/  BSYNC B1 ;  /* 0x0000000000017941 */ /* 0x000fea0003800000 */
.L_x_51:
        /* <DEDUP_REMOVED lines=12> */
.L_x_54:
[----:B------:R-:W-:Y:S05]  /*a690*/  BSYNC B1 ;  /* 0x0000000000017941 */ /* 0x000fea0003800000 */
.L_x_53:
        /* <DEDUP_REMOVED lines=12> */
.L_x_56:
[----:B------:R-:W-:Y:S05]  /*a760*/  BSYNC B1 ;  /* 0x0000000000017941 */ /* 0x000fea0003800000 */
.L_x_55:
        /* <DEDUP_REMOVED lines=12> */
.L_x_58:
[----:B------:R-:W-:Y:S05]  /*a830*/  BSYNC B1 ;  /* 0x0000000000017941 */ /* 0x000fea0003800000 */
.L_x_57:
        /* <DEDUP_REMOVED lines=12> */
.L_x_60:
[----:B------:R-:W-:Y:S05]  /*a900*/  BSYNC B1 ;  /* 0x0000000000017941 */ /* 0x000fea0003800000 */
.L_x_59:
[----:B-----5:R-:W-:Y:S01]  /*a910*/  LOP3.LUT R44, R44, 0xff, RZ, 0xc0, !PT ;  /* 0x000000ff2c2c7812 */ /* 0x020fe200078ec0ff */
[----:B------:R-:W-:Y:S01]  /*a920*/  BSSY B1, `(.L_x_61) ;  /* 0x000000b000017945 */ /* 0x000fe20003800000 */
[----:B------:R-:W-:Y:S02]  /*a930*/  ISETP.LT.OR P2, PT, R40, 0x19, !P1 ;  /* 0x000000192800780c */ /* 0x000fe40004f41670 */
[----:B------:R-:W-:-:S05]  /*a940*/  F2FP.F16.E4M3.UNPACK_B R44, R44 ;  /* 0x0000002cff2c723e */ /* 0x000fca00020006ff */
[----:B------:R-:W-:-:S05]  /*a950*/  HADD2.F32 R44, -RZ, R44.H0_H0 ;  /* 0x2000002cff2c7230 */ /* 0x000fca0000004100 */
[----:B------:R-:W-:-:S04]  /*a960*/  FMUL R44, R44, UR17 ;  /* 0x000000112c2c7c20 */ /* 0x000fc80008400000 */
[----:B------:R-:W-:Y:S01]  /*a970*/  FFMA R44, R23, UR18, R44 ;  /* 0x00000012172c7c23 */ /* 0x000fe2000800002c */
[----:B------:R-:W-:-:S04]  /*a980*/  PRMT R23, RZ, 0x7610, R23 ;  /* 0x00007610ff177816 */ /* 0x000fc80000000017 */
[----:B--2---:R-:W-:-:S05]  /*a990*/  F2FP.SATFINITE.E4M3.F32.PACK_AB_MERGE_C R45, RZ, R44, RZ ;  /* 0x0000002cff2d723e */ /* 0x004fca00048070ff */
[----:B------:R2:W-:Y:S01]  /*a9a0*/  @!P4 STG.E.U8 desc[UR26][R32.64+0x19], R45 ;  /* 0x0000192d2000c986 */ /* 0x0005e2000c10111a */
[----:B------:R-:W-:Y:S05]  /*a9b0*/  @P2 BRA `(.L_x_62) ;  /* 0x0000000000042947 */ /* 0x000fea0003800000 */
[----:B------:R0:W5:Y:S02]  /*a9c0*/  LDG.E.U8 R23, desc[UR26][R34.64+0x18] ;  /* 0x0000181a22177981 */ /* 0x000164000c1e1100 */
.L_x_62:
[----:B------:R-:W-:Y:S05]  /*a9d0*/  BSYNC B1 ;  /* 0x0000000000017941 */ /* 0x000fea0003800000 */
.L_x_61:
        /* <DEDUP_REMOVED lines=8> */
[----:B------:R-:W-:-:S05]  /*aa60*/  F2FP.SATFINITE.E4M3.F32.PACK_AB_MERGE_C R23, RZ, R23, RZ ;  /* 0x00000017ff17723e */ /* 0x000fca00048070ff */
[----:B------:R0:W-:Y:S01]  /*aa70*/  @!P2 STG.E.U8 desc[UR26][R30.64+0x18], R23 ;  /* 0x000018171e00a986 */ /* 0x0001e2000c10111a */
[----:B------:R-:W-:Y:S05]  /*aa80*/  @P4 BRA `(.L_x_64) ;  /* 0x0000000000044947 */ /* 0x000fea0003800000 */
[----:B------:R0:W5:Y:S02]  /*aa90*/  LDG.E.U8 R22, desc[UR26][R34.64+0x19] ;  /* 0x0000191a22167981 */ /* 0x000164000c1e1100 */
.L_x_64:
[----:B------:R-:W-:Y:S05]  /*aaa0*/  BSYNC B1 ;  /* 0x0000000000017941 */ /* 0x000fea0003800000 */
.L_x_63:
        /* <DEDUP_REMOVED lines=8> */
[----:B0-----:R-:W-:-:S05]  /*ab30*/  F2FP.SATFINITE.E4M3.F32.PACK_AB_MERGE_C R23, RZ, R22, RZ ;  /* 0x00000016ff17723e */ /* 0x001fca00048070ff */
[----:B------:R0:W-:Y:S01]  /*ab40*/  @!P4 STG.E.U8 desc[UR26][R30.64+0x19], R23 ;  /* 0x000019171e00c986 */ /* 0x0001e2000c10111a */
[----:B------:R-:W-:Y:S05]  /*ab50*/  @P2 BRA `(.L_x_66) ;  /* 0x0000000000042947 */ /* 0x000fea0003800000 */
[----:B------:R0:W5:Y:S02]  /*ab60*/  LDG.E.U8 R21, desc[UR26][R24.64+0x20] ;  /* 0x0000201a18157981 */ /* 0x000164000c1e1100 */
.L_x_66:
[----:B------:R-:W-:Y:S05]  /*ab70*/  BSYNC B1 ;  /* 0x0000000000017941 */ /* 0x000fea0003800000 */
.L_x_65:
        /* <DEDUP_REMOVED lines=12> */
.L_x_68:
[----:B------:R-:W-:Y:S05]  /*ac40*/  BSYNC B1 ;  /* 0x0000000000017941 */ /* 0x000fea0003800000 */
.L_x_67:
        /* <DEDUP_REMOVED lines=12> */
.L_x_70:
[----:B------:R-:W-:Y:S05]  /*ad10*/  BSYNC B1 ;  /* 0x0000000000017941 */ /* 0x000fea0003800000 */
.L_x_69:
        /* <DEDUP_REMOVED lines=12> */
.L_x_72:
[----:B------:R-:W-:Y:S05]  /*ade0*/  BSYNC B1 ;  /* 0x0000000000017941 */ /* 0x000fea0003800000 */
.L_x_71:
        /* <DEDUP_REMOVED lines=12> */
.L_x_74:
[----:B------:R-:W-:Y:S05]  /*aeb0*/  BSYNC B1 ;  /* 0x0000000000017941 */ /* 0x000fea0003800000 */
.L_x_73:
        /* <DEDUP_REMOVED lines=12> */
.L_x_76:
[----:B------:R-:W-:Y:S05]  /*af80*/  BSYNC B1 ;  /* 0x0000000000017941 */ /* 0x000fea0003800000 */
.L_x_75:
        /* <DEDUP_REMOVED lines=12> */
.L_x_78:
[----:B------:R-:W-:Y:S05]  /*b050*/  BSYNC B1 ;  /* 0x0000000000017941 */ /* 0x000fea0003800000 */
.L_x_77:
        /* <DEDUP_REMOVED lines=12> */
.L_x_80:
[----:B------:R-:W-:Y:S05]  /*b120*/  BSYNC B1 ;  /* 0x0000000000017941 */ /* 0x000fea0003800000 */
.L_x_79:
        /* <DEDUP_REMOVED lines=12> */
.L_x_82:
[----:B------:R-:W-:Y:S05]  /*b1f0*/  BSYNC B1 ;  /* 0x0000000000017941 */ /* 0x000fea0003800000 */
.L_x_81:
        /* <DEDUP_REMOVED lines=12> */
.L_x_84:
[----:B------:R-:W-:Y:S05]  /*b2c0*/  BSYNC B1 ;  /* 0x0000000000017941 */ /* 0x000fea0003800000 */
.L_x_83:
        /* <DEDUP_REMOVED lines=12> */
.L_x_86:
[----:B------:R-:W-:Y:S05]  /*b390*/  BSYNC B1 ;  /* 0x0000000000017941 */ /* 0x000fea0003800000 */
.L_x_85:
        /* <DEDUP_REMOVED lines=12> */
.L_x_88:
[----:B------:R-:W-:Y:S05]  /*b460*/  BSYNC B1 ;  /* 0x0000000000017941 */ /* 0x000fea0003800000 */
.L_x_87:
        /* <DEDUP_REMOVED lines=12> */
.L_x_90:
[----:B------:R-:W-:Y:S05]  /*b530*/  BSYNC B1 ;  /* 0x0000000000017941 */ /* 0x000fea0003800000 */
.L_x_89:
        /* <DEDUP_REMOVED lines=12> */
.L_x_92:
[----:B------:R-:W-:Y:S05]  /*b600*/  BSYNC B1 ;  /* 0x0000000000017941 */ /* 0x000fea0003800000 */
.L_x_91:
        /* <DEDUP_REMOVED lines=12> */
.L_x_94:
[----:B------:R-:W-:Y:S05]  /*b6d0*/  BSYNC B1 ;  /* 0x0000000000017941 */ /* 0x000fea0003800000 */
.L_x_93:
        /* <DEDUP_REMOVED lines=12> */
.L_x_96:
[----:B------:R-:W-:Y:S05]  /*b7a0*/  BSYNC B1 ;  /* 0x0000000000017941 */ /* 0x000fea0003800000 */
.L_x_95:
        /* <DEDUP_REMOVED lines=12> */
.L_x_98:
[----:B------:R-:W-:Y:S05]  /*b870*/  BSYNC B1 ;  /* 0x0000000000017941 */ /* 0x000fea0003800000 */
.L_x_97:
        /* <DEDUP_REMOVED lines=12> */
.L_x_100:
[----:B------:R-:W-:Y:S05]  /*b940*/  BSYNC B1 ;  /* 0x0000000000017941 */ /* 0x000fea0003800000 */
.L_x_99:
        /* <DEDUP_REMOVED lines=12> */
.L_x_102:
[----:B------:R-:W-:Y:S05]  /*ba10*/  BSYNC B1 ;  /* 0x0000000000017941 */ /* 0x000fea0003800000 */
.L_x_101:
        /* <DEDUP_REMOVED lines=12> */
.L_x_104:
[----:B------:R-:W-:Y:S05]  /*bae0*/  BSYNC B1 ;  /* 0x0000000000017941 */ /* 0x000fea0003800000 */
.L_x_103:
[----:B-----5:R-:W-:Y:S01]  /*baf0*/  LOP3.LUT R2, R2, 0xff, RZ, 0xc0, !PT ;  /* 0x000000ff02027812 */ /* 0x020fe200078ec0ff */
[----:B------:R-:W-:Y:S01]  /*bb00*/  BSSY B1, `(.L_x_105) ;  /* 0x000000b000017945 */ /* 0x000fe20003800000 */
[----:B------:R-:W-:Y:S02]  /*bb10*/  ISETP.LT.OR P2, PT, R40, 0x49, !P0 ;  /* 0x000000492800780c */ /* 0x000fe40004741670 */
[----:B------:R-:W-:-:S05]  /*bb20*/  F2FP.F16.E4M3.UNPACK_B R2, R2 ;  /* 0x00000002ff02723e */ /* 0x000fca00020006ff */
[----:B------:R-:W-:-:S05]  /*bb30*/  HADD2.F32 R2, -RZ, R2.H0_H0 ;  /* 0x20000002ff027230 */ /* 0x000fca0000004100 */
[----:B0-----:R-:W-:-:S04]  /*bb40*/  FMUL R3, R2, UR17 ;  /* 0x0000001102037c20 */ /* 0x001fc80008400000 */
[----:B------:R-:W-:Y:S01]  /*bb50*/  FFMA R3, R0, UR18, R3 ;  /* 0x0000001200037c23 */ /* 0x000fe20008000003 */
[----:B------:R-:W-:-:S04]  /*bb60*/  PRMT R0, RZ, 0x7610, R0 ;  /* 0x00007610ff007816 */ /* 0x000fc80000000000 */
[----:B------:R-:W-:-:S05]  /*bb70*/  F2FP.SATFINITE.E4M3.F32.PACK_AB_MERGE_C R3, RZ, R3, RZ ;  /* 0x00000003ff03723e */ /* 0x000fca00048070ff */
[----:B------:R0:W-:Y:S01]  /*bb80*/  @!P4 STG.E.U8 desc[UR26][R30.64+0x41], R3 ;  /* 0x000041031e00c986 */ /* 0x0001e2000c10111a */
[----:B------:R-:W-:Y:S05]  /*bb90*/  @P2 BRA `(.L_x_106) ;  /* 0x0000000000042947 */ /* 0x000fea0003800000 */
[----:B------:R0:W5:Y:S02]  /*bba0*/  LDG.E.U8 R0, desc[UR26][R24.64+0x48] ;  /* 0x0000481a18007981 */ /* 0x000164000c1e1100 */
.L_x_106:
[----:B------:R-:W-:Y:S05]  /*bbb0*/  BSYNC B1 ;  /* 0x0000000000017941 */ /* 0x000fea0003800000 */
.L_x_105:
[----:B------:R-:W2:Y:S01]  /*bbc0*/  LDL.LU R2, [R1] ;  /* 0x0000000001027983 */ /* 0x000ea20000300800 */
[----:B-----5:R-:W-:Y:S01]  /*bbd0*/  LOP3.LUT R0, R0, 0xff, RZ, 0xc0, !PT ;  /* 0x000000ff00007812 */ /* 0x020fe200078ec0ff */
[----:B------:R-:W-:Y:S01]  /*bbe0*/  BSSY B1, `(.L_x_107) ;  /* 0x000000b000017945 */ /* 0x000fe20003800000 */
[----:B------:R-:W-:Y:S02]  /*bbf0*/  ISETP.LT.OR P4, PT, R40, 0x4a, !P0 ;  /* 0x0000004a2800780c */ /* 0x000fe40004781670 */
[----:B------:R-:W-:-:S05]  /*bc00*/  F2FP.F16.E4M3.UNPACK_B R0, R0 ;  /* 0x00000000ff00723e */ /* 0x000fca00020006ff */
[----:B------:R-:W-:-:S05]  /*bc10*/  HADD2.F32 R0, -RZ, R0.H0_H0 ;  /* 0x20000000ff007230 */ /* 0x000fca0000004100 */
[----:B------:R-:W-:-:S04]  /*bc20*/  FMUL R0, R0, UR17 ;  /* 0x0000001100007c20 */ /* 0x000fc80008400000 */
[----:B--2---:R-:W-:-:S05]  /*bc30*/  FFMA R0, R2, UR18, R0 ;  /* 0x0000001202007c23 */ /* 0x004fca0008000000 */
[----:B0-----:R-:W-:Y:S02]  /*bc40*/  F2FP.SATFINITE.E4M3.F32.PACK_AB_MERGE_C R3, RZ, R0, RZ ;  /* 0x00000000ff03723e */ /* 0x001fe400048070ff */
[----:B------:R-:W-:-:S03]  /*bc50*/  PRMT R0, RZ, 0x7610, R0 ;  /* 0x00007610ff007816 */ /* 0x000fc60000000000 */
[----:B------:R0:W-:Y:S01]  /*bc60*/  @!P2 STG.E.U8 desc[UR26][R32.64+0x48], R3 ;  /* 0x000048032000a986 */ /* 0x0001e2000c10111a */
[----:B------:R-:W-:Y:S05]  /*bc70*/  @P4 BRA `(.L_x_108) ;  /* 0x0000000000044947 */ /* 0x000fea0003800000 */
[----:B------:R2:W5:Y:S02]  /*bc80*/  LDG.E.U8 R0, desc[UR26][R24.64+0x49] ;  /* 0x0000491a18007981 */ /* 0x000564000c1e1100 */
.L_x_108:
[----:B------:R-:W-:Y:S05]  /*bc90*/  BSYNC B1 ;  /* 0x0000000000017941 */ /* 0x000fea0003800000 */
.L_x_107:
[----:B------:R-:W3:Y:S01]  /*bca0*/  LDL.LU R2, [R1+0x4] ;  /* 0x0000040001027983 */ /* 0x000ee20000300800 */
[----:B-----5:R-:W-:Y:S01]  /*bcb0*/  LOP3.LUT R0, R0, 0xff, RZ, 0xc0, !PT ;  /* 0x000000ff00007812 */ /* 0x020fe200078ec0ff */
[----:B------:R-:W-:Y:S01]  /*bcc0*/  BSSY B1, `(.L_x_109) ;  /* 0x000000b000017945 */ /* 0x000fe20003800000 */
[----:B------:R-:W-:Y:S02]  /*bcd0*/  ISETP.LT.OR P2, PT, R40, 0x49, !P1 ;  /* 0x000000492800780c */ /* 0x000fe40004f41670 */
[----:B------:R-:W-:-:S05]  /*bce0*/  F2FP.F16.E4M3.UNPACK_B R0, R0 ;  /* 0x00000000ff00723e */ /* 0x000fca00020006ff */
[----:B------:R-:W-:-:S05]  /*bcf0*/  HADD2.F32 R0, -RZ, R0.H0_H0 ;  /* 0x20000000ff007230 */ /* 0x000fca0000004100 */
[----:B------:R-:W-:-:S04]  /*bd00*/  FMUL R0, R0, UR17 ;  /* 0x0000001100007c20 */ /* 0x000fc80008400000 */
[----:B---3--:R-:W-:-:S05]  /*bd10*/  FFMA R0, R2, UR18, R0 ;  /* 0x0000001202007c23 */ /* 0x008fca0008000000 */
[----:B0-----:R-:W-:Y:S02]  /*bd20*/  F2FP.SATFINITE.E4M3.F32.PACK_AB_MERGE_C R3, RZ, R0, RZ ;  /* 0x00000000ff03723e */ /* 0x001fe400048070ff */
[----:B------:R-:W-:-:S03]  /*bd30*/  PRMT R0, RZ, 0x7610, R0 ;  /* 0x00007610ff007816 */ /* 0x000fc60000000000 */
[----:B------:R0:W-:Y:S01]  /*bd40*/  @!P4 STG.E.U8 desc[UR26][R32.64+0x49], R3 ;  /* 0x000049032000c986 */ /* 0x0001e2000c10111a */
[----:B------:R-:W-:Y:S05]  /*bd50*/  @P2 BRA `(.L_x_110) ;  /* 0x0000000000042947 */ /* 0x000fea0003800000 */
[----:B------:R3:W5:Y:S02]  /*bd60*/  LDG.E.U8 R0, desc[UR26][R34.64+0x48] ;  /* 0x0000481a22007981 */ /* 0x000764000c1e1100 */
.L_x_110:
[----:B------:R-:W-:Y:S05]  /*bd70*/  BSYNC B1 ;  /* 0x0000000000017941 */ /* 0x000fea0003800000 */
.L_x_109:
[----:B------:R-:W2:Y:S01]  /*bd80*/  LDL.LU R2, [R1+0x8] ;  /* 0x0000080001027983 */ /* 0x000ea20000300800 */
        /* <DEDUP_REMOVED lines=12> */
.L_x_112:
[----:B------:R-:W-:Y:S05]  /*be50*/  BSYNC B1 ;  /* 0x0000000000017941 */ /* 0x000fea0003800000 */
.L_x_111:
        /* <DEDUP_REMOVED lines=13> */
.L_x_114:
[----:B------:R-:W-:Y:S05]  /*bf30*/  BSYNC B1 ;  /* 0x0000000000017941 */ /* 0x000fea0003800000 */
.L_x_113:
        /* <DEDUP_REMOVED lines=13> */
.L_x_116:
[----:B------:R-:W-:Y:S05]  /*c010*/  BSYNC B1 ;  /* 0x0000000000017941 */ /* 0x000fea0003800000 */
.L_x_115:
        /* <DEDUP_REMOVED lines=13> */
.L_x_118:
[----:B------:R-:W-:Y:S05]  /*c0f0*/  BSYNC B1 ;  /* 0x0000000000017941 */ /* 0x000fea0003800000 */
.L_x_117:
        /* <DEDUP_REMOVED lines=13> */
.L_x_120:
[----:B------:R-:W-:Y:S05]  /*c1d0*/  BSYNC B1 ;  /* 0x0000000000017941 */ /* 0x000fea0003800000 */
.L_x_119:
        /* <DEDUP_REMOVED lines=13> */
.L_x_122:
[----:B------:R-:W-:Y:S05]  /*c2b0*/  BSYNC B1 ;  /* 0x0000000000017941 */ /* 0x000fea0003800000 */
.L_x_121:
        /* <DEDUP_REMOVED lines=13> */
.L_x_124:
[----:B------:R-:W-:Y:S05]  /*c390*/  BSYNC B1 ;  /* 0x0000000000017941 */ /* 0x000fea0003800000 */
.L_x_123:
        /* <DEDUP_REMOVED lines=13> */
.L_x_126:
[----:B------:R-:W-:Y:S05]  /*c470*/  BSYNC B1 ;  /* 0x0000000000017941 */ /* 0x000fea0003800000 */
.L_x_125:
        /* <DEDUP_REMOVED lines=13> */
.L_x_128:
[----:B------:R-:W-:Y:S05]  /*c550*/  BSYNC B1 ;  /* 0x0000000000017941 */ /* 0x000fea0003800000 */
.L_x_127:
        /* <DEDUP_REMOVED lines=13> */
.L_x_130:
[----:B------:R-:W-:Y:S05]  /*c630*/  BSYNC B1 ;  /* 0x0000000000017941 */ /* 0x000fea0003800000 */
.L_x_129:
        /* <DEDUP_REMOVED lines=13> */
.L_x_132:
[----:B------:R-:W-:Y:S05]  /*c710*/  BSYNC B1 ;  /* 0x0000000000017941 */ /* 0x000fea0003800000 */
.L_x_131:
        /* <DEDUP_REMOVED lines=13> */
.L_x_134:
[----:B------:R-:W-:Y:S05]  /*c7f0*/  BSYNC B1 ;  /* 0x0000000000017941 */ /* 0x000fea0003800000 */
.L_x_133:
        /* <DEDUP_REMOVED lines=13> */
.L_x_136:
[----:B------:R-:W-:Y:S05]  /*c8d0*/  BSYNC B1 ;  /* 0x0000000000017941 */ /* 0x000fea0003800000 */
.L_x_135:
        /* <DEDUP_REMOVED lines=13> */
.L_x_138:
[----:B------:R-:W-:Y:S05]  /*c9b0*/  BSYNC B1 ;  /* 0x0000000000017941 */ /* 0x000fea0003800000 */
.L_x_137:
        /* <DEDUP_REMOVED lines=13> */
.L_x_140:
[----:B------:R-:W-:Y:S05]  /*ca90*/  BSYNC B1 ;  /* 0x0000000000017941 */ /* 0x000fea0003800000 */
.L_x_139:
        /* <DEDUP_REMOVED lines=13> */
.L_x_142:
[----:B------:R-:W-:Y:S05]  /*cb70*/  BSYNC B1 ;  /* 0x0000000000017941 */ /* 0x000fea0003800000 */
.L_x_141:
        /* <DEDUP_REMOVED lines=13> */
.L_x_144:
[----:B------:R-:W-:Y:S05]  /*cc50*/  BSYNC B1 ;  /* 0x0000000000017941 */ /* 0x000fea0003800000 */
.L_x_143:
        /* <DEDUP_REMOVED lines=13> */
.L_x_146:
[----:B------:R-:W-:Y:S05]  /*cd30*/  BSYNC B1 ;  /* 0x0000000000017941 */ /* 0x000fea0003800000 */
.L_x_145:
        /* <DEDUP_REMOVED lines=13> */
.L_x_148:
[----:B------:R-:W-:Y:S05]  /*ce10*/  BSYNC B1 ;  /* 0x0000000000017941 */ /* 0x000fea0003800000 */
.L_x_147:
        /* <DEDUP_REMOVED lines=13> */
.L_x_150:
[----:B------:R-:W-:Y:S05]  /*cef0*/  BSYNC B1 ;  /* 0x0000000000017941 */ /* 0x000fea0003800000 */
.L_x_149:
        /* <DEDUP_REMOVED lines=13> */
.L_x_152:
[----:B------:R-:W-:Y:S05]  /*cfd0*/  BSYNC B1 ;  /* 0x0000000000017941 */ /* 0x000fea0003800000 */
.L_x_151:
        /* <DEDUP_REMOVED lines=13> */
.L_x_154:
[----:B------:R-:W-:Y:S05]  /*d0b0*/  BSYNC B1 ;  /* 0x0000000000017941 */ /* 0x000fea0003800000 */
.L_x_153:
        /* <DEDUP_REMOVED lines=13> */
.L_x_156:
[----:B------:R-:W-:Y:S05]  /*d190*/  BSYNC B1 ;  /* 0x0000000000017941 */ /* 0x000fea0003800000 */
.L_x_155:
        /* <DEDUP_REMOVED lines=13> */
.L_x_158:
[----:B------:R-:W-:Y:S05]  /*d270*/  BSYNC B1 ;  /* 0x0000000000017941 */ /* 0x000fea0003800000 */
.L_x_157:
        /* <DEDUP_REMOVED lines=13> */
.L_x_160:
[----:B------:R-:W-:Y:S05]  /*d350*/  BSYNC B1 ;  /* 0x0000000000017941 */ /* 0x000fea0003800000 */
.L_x_159:
        /* <DEDUP_REMOVED lines=13> */
.L_x_162:
[----:B------:R-:W-:Y:S05]  /*d430*/  BSYNC B1 ;  /* 0x0000000000017941 */ /* 0x000fea0003800000 */
.L_x_161:
        /* <DEDUP_REMOVED lines=13> */
.L_x_164:
[----:B------:R-:W-:Y:S05]  /*d510*/  BSYNC B1 ;  /* 0x0000000000017941 */ /* 0x000fea0003800000 */
.L_x_163:
        /* <DEDUP_REMOVED lines=13> */
.L_x_166:
[----:B------:R-:W-:Y:S05]  /*d5f0*/  BSYNC B1 ;  /* 0x0000000000017941 */ /* 0x000fea0003800000 */
.L_x_165:
        /* <DEDUP_REMOVED lines=13> */
.L_x_168:
[----:B------:R-:W-:Y:S05]  /*d6d0*/  BSYNC B1 ;  /* 0x0000000000017941 */ /* 0x000fea0003800000 */
.L_x_167:
        /* <DEDUP_REMOVED lines=13> */
.L_x_170:
[----:B------:R-:W-:Y:S05]  /*d7b0*/  BSYNC B1 ;  /* 0x0000000000017941 */ /* 0x000fea0003800000 */
.L_x_169:
        /* <DEDUP_REMOVED lines=13> */
.L_x_172:
[----:B------:R-:W-:Y:S05]  /*d890*/  BSYNC B1 ;  /* 0x0000000000017941 */ /* 0x000fea0003800000 */
.L_x_171:
        /* <DEDUP_REMOVED lines=13> */
.L_x_174:
[----:B------:R-:W-:Y:S05]  /*d970*/  BSYNC B1 ;  /* 0x0000000000017941 */ /* 0x000fea0003800000 */
.L_x_173:
        /* <DEDUP_REMOVED lines=13> */
.L_x_176:
[----:B------:R-:W-:Y:S05]  /*da50*/  BSYNC B1 ;  /* 0x0000000000017941 */ /* 0x000fea0003800000 */
.L_x_175:
        /* <DEDUP_REMOVED lines=13> */
.L_x_178:
[----:B------:R-:W-:Y:S05]  /*db30*/  BSYNC B1 ;  /* 0x0000000000017941 */ /* 0x000fea0003800000 */
.L_x_177:
        /* <DEDUP_REMOVED lines=13> */
.L_x_180:
[----:B------:R-:W-:Y:S05]  /*dc10*/  BSYNC B1 ;  /* 0x0000000000017941 */ /* 0x000fea0003800000 */
.L_x_179:
        /* <DEDUP_REMOVED lines=13> */
.L_x_182:
[----:B------:R-:W-:Y:S05]  /*dcf0*/  BSYNC B1 ;  /* 0x0000000000017941 */ /* 0x000fea0003800000 */
.L_x_181:
        /* <DEDUP_REMOVED lines=13> */
.L_x_184:
[----:B------:R-:W-:Y:S05]  /*ddd0*/  BSYNC B1 ;  /* 0x0000000000017941 */ /* 0x000fea0003800000 */
.L_x_183:
        /* <DEDUP_REMOVED lines=13> */
.L_x_186:
[----:B------:R-:W-:Y:S05]  /*deb0*/  BSYNC B1 ;  /* 0x0000000000017941 */ /* 0x000fea0003800000 */
.L_x_185:
        /* <DEDUP_REMOVED lines=13> */
.L_x_188:
[----:B------:R-:W-:Y:S05]  /*df90*/  BSYNC B1 ;  /* 0x0000000000017941 */ /* 0x000fea0003800000 */
.L_x_187:
        /* <DEDUP_REMOVED lines=13> */
.L_x_190:
[----:B------:R-:W-:Y:S05]  /*e070*/  BSYNC B1 ;  /* 0x0000000000017941 */ /* 0x000fea0003800000 */
.L_x_189:
        /* <DEDUP_REMOVED lines=13> */
.L_x_192:
[----:B------:R-:W-:Y:S05]  /*e150*/  BSYNC B1 ;  /* 0x0000000000017941 */ /* 0x000fea0003800000 */
.L_x_191:
        /* <DEDUP_REMOVED lines=13> */
.L_x_194:
[----:B------:R-:W-:Y:S05]  /*e230*/  BSYNC B1 ;  /* 0x0000000000017941 */ /* 0x000fea0003800000 */
.L_x_193:
        /* <DEDUP_REMOVED lines=13> */
.L_x_196:
[----:B------:R-:W-:Y:S05]  /*e310*/  BSYNC B1 ;  /* 0x0000000000017941 */ /* 0x000fea0003800000 */
.L_x_195:
        /* <DEDUP_REMOVED lines=13> */
.L_x_198:
[----:B------:R-:W-:Y:S05]  /*e3f0*/  BSYNC B1 ;  /* 0x0000000000017941 */ /* 0x000fea0003800000 */
.L_x_197:
        /* <DEDUP_REMOVED lines=13> */
.L_x_200:
[----:B------:R-:W-:Y:S05]  /*e4d0*/  BSYNC B1 ;  /* 0x0000000000017941 */ /* 0x000fea0003800000 */
.L_x_199:
        /* <DEDUP_REMOVED lines=13> */
.L_x_202:
[----:B------:R-:W-:Y:S05]  /*e5b0*/  BSYNC B1 ;  /* 0x0000000000017941 */ /* 0x000fea0003800000 */
.L_x_201:
        /* <DEDUP_REMOVED lines=13> */
.L_x_204:
[----:B------:R-:W-:Y:S05]  /*e690*/  BSYNC B1 ;  /* 0x0000000000017941 */ /* 0x000fea0003800000 */
.L_x_203:
        /* <DEDUP_REMOVED lines=13> */
.L_x_206:
[----:B------:R-:W-:Y:S05]  /*e770*/  BSYNC B1 ;  /* 0x0000000000017941 */ /* 0x000fea0003800000 */
.L_x_205:
        /* <DEDUP_REMOVED lines=13> */
.L_x_208:
[----:B------:R-:W-:Y:S05]  /*e850*/  BSYNC B1 ;  /* 0x0000000000017941 */ /* 0x000fea0003800000 */
.L_x_207:
        /* <DEDUP_REMOVED lines=13> */
.L_x_210:
[----:B------:R-:W-:Y:S05]  /*e930*/  BSYNC B1 ;  /* 0x0000000000017941 */ /* 0x000fea0003800000 */
.L_x_209:
        /* <DEDUP_REMOVED lines=13> */
.L_x_212:
[----:B------:R-:W-:Y:S05]  /*ea10*/  BSYNC B1 ;  /* 0x0000000000017941 */ /* 0x000fea0003800000 */
.L_x_211:
        /* <DEDUP_REMOVED lines=13> */
.L_x_214:
[----:B------:R-:W-:Y:S05]  /*eaf0*/  BSYNC B1 ;  /* 0x0000000000017941 */ /* 0x000fea0003800000 */
.L_x_213:
        /* <DEDUP_REMOVED lines=13> */
.L_x_216:
[----:B------:R-:W-:Y:S05]  /*ebd0*/  BSYNC B1 ;  /* 0x0000000000017941 */ /* 0x000fea0003800000 */
.L_x_215:
        /* <DEDUP_REMOVED lines=13> */
.L_x_218:
[----:B------:R-:W-:Y:S05]  /*ecb0*/  BSYNC B1 ;  /* 0x0000000000017941 */ /* 0x000fea0003800000 */
.L_x_217:
        /* <DEDUP_REMOVED lines=13> */
.L_x_220:
[----:B------:R-:W-:Y:S05]  /*ed90*/  BSYNC B1 ;  /* 0x0000000000017941 */ /* 0x000fea0003800000 */
.L_x_219:
        /* <DEDUP_REMOVED lines=13> */
.L_x_222:
[----:B------:R-:W-:Y:S05]  /*ee70*/  BSYNC B1 ;  /* 0x0000000000017941 */ /* 0x000fea0003800000 */
.L_x_221:
        /* <DEDUP_REMOVED lines=13> */
.L_x_224:
[----:B------:R-:W-:Y:S05]  /*ef50*/  BSYNC B1 ;  /* 0x0000000000017941 */ /* 0x000fea0003800000 */
.L_x_223:
[----:B------:R-:W3:Y:S01]  /*ef60*/  LDL.LU R6, [R1+0xec] ;  /* 0x0000ec0001067983 */ /* 0x000ee20000300800 */
[----:B-----5:R-:W-:Y:S01]  /*ef70*/  LOP3.LUT R0, R0, 0xff, RZ, 0xc0, !PT ;  /* 0x000000ff00007812 */ /* 0x020fe200078ec0ff */
[----:B------:R-:W-:Y:S01]  /*ef80*/  BSSY B1, `(.L_x_225) ;  /* 0x0000013000017945 */ /* 0x000fe20003800000 */
[----:B------:R-:W-:Y:S02]  /*ef90*/  IADD3 R5, P0, R42, 0x80, RZ ;  /* 0x000000802a057810 */ /* 0x000fe40007f1e0ff */
[----:B------:R-:W-:-:S03]  /*efa0*/  F2FP.F16.E4M3.UNPACK_B R0, R0 ;  /* 0x00000000ff00723e */ /* 0x000fc600020006ff */
[----:B------:R-:W-:Y:S01]  /*efb0*/  IMAD.X R2, RZ, RZ, R37, P0 ;  /* 0x000000ffff027224 */ /* 0x000fe200000e0625 */
[----:B------:R-:W-:Y:S01]  /*efc0*/  ISETP.GE.AND P0, PT, R41, 0x81, PT ;  /* 0x000000812900780c */ /* 0x000fe20003f06270 */
[----:B------:R-:W-:Y:S02]  /*efd0*/  HADD2.F32 R0, -RZ, R0.H0_H0 ;  /* 0x20000000ff007230 */ /* 0x000fe40000004100 */
[----:B------:R-:W-:Y:S01]  /*efe0*/  IMAD R4, R2, UR10, RZ ;  /* 0x0000000a02047c24 */ /* 0x000fe2000f8e02ff */
[----:B------:R-:W-:Y:S01]  /*eff0*/  ISETP.LT.OR P4, PT, R40, 0x1, !P0 ;  /* 0x000000012800780c */ /* 0x000fe20004781670 */
[----:B0-----:R-:W-:-:S04]  /*f000*/  IMAD.WIDE.U32 R2, R5, UR10, R38 ;  /* 0x0000000a05027c25 */ /* 0x001fc8000f8e0026 */
[----:B------:R-:W-:Y:S01]  /*f010*/  FMUL R0, R0, UR17 ;  /* 0x0000001100007c20 */ /* 0x000fe20008400000 */
[----:B------:R-:W-:Y:S01]  /*f020*/  IMAD R5, R5, UR11, R4 ;  /* 0x0000000b05057c24 */ /* 0x000fe2000f8e0204 */
[----:B------:R-:W-:-:S04]  /*f030*/  IADD3 R2, P2, R2, UR12, RZ ;  /* 0x0000000c02027c10 */ /* 0x000fc8000ff5e0ff */
[----:B------:R-:W-:Y:S01]  /*f040*/  IADD3.X R3, R3, UR13, R5, P2, !PT ;  /* 0x0000000d03037c10 */ /* 0x000fe200097fe405 */
[----:B---3--:R-:W-:-:S05]  /*f050*/  FFMA R0, R6, UR18, R0 ;  /* 0x0000001206007c23 */ /* 0x008fca0008000000 */
[----:B------:R-:W-:Y:S02]  /*f060*/  F2FP.SATFINITE.E4M3.F32.PACK_AB_MERGE_C R7, RZ, R0, RZ ;  /* 0x00000000ff07723e */ /* 0x000fe400048070ff */
[----:B------:R-:W-:-:S03]  /*f070*/  PRMT R0, RZ, 0x7610, R0 ;  /* 0x00007610ff007816 */ /* 0x000fc60000000000 */
[----:B------:R0:W-:Y:S01]  /*f080*/  @!P1 STG.E.U8 desc[UR26][R30.64+0xb9], R7 ;  /* 0x0000b9071e009986 */ /* 0x0001e2000c10111a */
[----:B------:R-:W-:Y:S05]  /*f090*/  @P4 BRA `(.L_x_226) ;  /* 0x0000000000044947 */ /* 0x000fea0003800000 */
[----:B------:R3:W5:Y:S02]  /*f0a0*/  LDG.E.U8 R0, desc[UR26][R2.64] ;  /* 0x0000001a02007981 */ /* 0x000764000c1e1100 */
.L_x_226:
[----:B------:R-:W-:Y:S05]  /*f0b0*/  BSYNC B1 ;  /* 0x0000000000017941 */ /* 0x000fea0003800000 */
.L_x_225:
        /* <DEDUP_REMOVED lines=8> */
[----:B------:R-:W-:Y:S02]  /*f140*/  F2FP.SATFINITE.E4M3.F32.PACK_AB_MERGE_C R5, RZ, R0, RZ ;  /* 0x00000000ff05723e */ /* 0x000fe400048070ff */
[----:B------:R-:W-:-:S03]  /*f150*/  PRMT R0, RZ, 0x7610, R0 ;  /* 0x00007610ff007816 */ /* 0x000fc60000000000 */
[----:B------:R2:W-:Y:S01]  /*f160*/  @!P4 STG.E.U8 desc[UR26][R26.64], R5 ;  /* 0x000000051a00c986 */ /* 0x0005e2000c10111a */
[----:B------:R-:W-:Y:S05]  /*f170*/  @P2 BRA `(.L_x_228) ;  /* 0x0000000000042947 */ /* 0x000fea0003800000 */
[----:B------:R0:W5:Y:S02]  /*f180*/  LDG.E.U8 R0, desc[UR26][R2.64+0x1] ;  /* 0x0000011a02007981 */ /* 0x000164000c1e1100 */
.L_x_228:
[----:B------:R-:W-:Y:S05]  /*f190*/  BSYNC B1 ;  /* 0x0000000000017941 */ /* 0x000fea0003800000 */
.L_x_227:
[----:B------:R-:W3:Y:S01]  /*f1a0*/  LDL.LU R4, [R1+0xf4] ;  /* 0x0000f40001047983 */ /* 0x000ee20000300800 */
[----:B-----5:R-:W-:Y:S01]  /*f1b0*/  LOP3.LUT R0, R0, 0xff, RZ, 0xc0, !PT ;  /* 0x000000ff00007812 */ /* 0x020fe200078ec0ff */
[----:B------:R-:W-:Y:S01]  /*f1c0*/  BSSY B1, `(.L_x_229) ;  /* 0x0000013000017945 */ /* 0x000fe20003800000 */
[----:B--2---:R-:W-:Y:S02]  /*f1d0*/  IADD3 R5, P1, R42, 0x88, RZ ;  /* 0x000000882a057810 */ /* 0x004fe40007f3e0ff */
[----:B------:R-:W-:-:S03]  /*f1e0*/  F2FP.F16.E4M3.UNPACK_B R0, R0 ;  /* 0x00000000ff00723e */ /* 0x000fc600020006ff */
[----:B------:R-:W-:Y:S01]  /*f1f0*/  IMAD.X R36, RZ, RZ, R37, P1 ;  /* 0x000000ffff247224 */ /* 0x000fe200008e0625 */
[----:B------:R-:W-:Y:S01]  /*f200*/  ISETP.GE.AND P1, PT, R41, 0x89, PT ;  /* 0x000000892900780c */ /* 0x000fe20003f26270 */
[----:B------:R-:W-:Y:S02]  /*f210*/  HADD2.F32 R0, -RZ, R0.H0_H0 ;  /* 0x20000000ff007230 */ /* 0x000fe40000004100 */
[----:B------:R-:W-:Y:S01]  /*f220*/  IMAD R36, R36, UR10, RZ ;  /* 0x0000000a24247c24 */ /* 0x000fe2000f8e02ff */
[----:B------:R-:W-:Y:S01]  /*f230*/  ISETP.LT.OR P5, PT, R40, 0x1, !P1 ;  /* 0x000000012800780c */ /* 0x000fe20004fa1670 */
[----:B------:R-:W-:-:S04]  /*f240*/  IMAD.WIDE.U32 R38, R5, UR10, R38 ;  /* 0x0000000a05267c25 */ /* 0x000fc8000f8e0026 */
[----:B------:R-:W-:Y:S01]  /*f250*/  FMUL R0, R0, UR17 ;  /* 0x0000001100007c20 */ /* 0x000fe20008400000 */
[----:B------:R-:W-:-:S03]  /*f260*/  IMAD R5, R5, UR11, R36 ;  /* 0x0000000b05057c24 */ /* 0x000fc6000f8e0224 */
[----:B---3--:R-:W-:Y:S01]  /*f270*/  FFMA R0, R4, UR18, R0 ;  /* 0x0000001204007c23 */ /* 0x008fe20008000000 */
[----:B------:R-:W-:-:S04]  /*f280*/  IADD3 R4, P4, R38, UR12, RZ ;  /* 0x0000000c26047c10 */ /* 0x000fc8000ff9e0ff */
[----:B0-----:R-:W-:Y:S02]  /*f290*/  F2FP.SATFINITE.E4M3.F32.PACK_AB_MERGE_C R7, RZ, R0, RZ ;  /* 0x00000000ff07723e */ /* 0x001fe400048070ff */
[----:B------:R-:W-:Y:S02]  /*f2a0*/  IADD3.X R5, R39, UR13, R5, P4, !PT ;  /* 0x0000000d27057c10 */ /* 0x000fe4000a7fe405 */
[----:B------:R-:W-:Y:S01]  /*f2b0*/  PRMT R0, RZ, 0x7610, R0 ;  /* 0x00007610ff007816 */ /* 0x000fe20000000000 */
[----:B------:R0:W-:Y:S01]  /*f2c0*/  @!P2 STG.E.U8 desc[UR26][R26.64+0x1], R7 ;  /* 0x000001071a00a986 */ /* 0x0001e2000c10111a */
[----:B------:R-:W-:Y:S05]  /*f2d0*/  @P5 BRA `(.L_x_230) ;  /* 0x0000000000045947 */ /* 0x000fea0003800000 */
[----:B------:R2:W5:Y:S02]  /*f2e0*/  LDG.E.U8 R0, desc[UR26][R4.64] ;  /* 0x0000001a04007981 */ /* 0x000564000c1e1100 */
.L_x_230:
[----:B------:R-:W-:Y:S05]  /*f2f0*/  BSYNC B1 ;  /* 0x0000000000017941 */ /* 0x000fea0003800000 */
.L_x_229:
        /* <DEDUP_REMOVED lines=13> */
.L_x_232:
[----:B------:R-:W-:Y:S05]  /*f3d0*/  BSYNC B1 ;  /* 0x0000000000017941 */ /* 0x000fea0003800000 */
.L_x_231:
        /* <DEDUP_REMOVED lines=13> */
.L_x_234:
[----:B------:R-:W-:Y:S05]  /*f4b0*/  BSYNC B1 ;  /* 0x0000000000017941 */ /* 0x000fea0003800000 */
.L_x_233:
        /* <DEDUP_REMOVED lines=13> */
.L_x_236:
[----:B------:R-:W-:Y:S05]  /*f590*/  BSYNC B1 ;  /* 0x0000000000017941 */ /* 0x000fea0003800000 */
.L_x_235:
        /* <DEDUP_REMOVED lines=13> */
.L_x_238:
[----:B------:R-:W-:Y:S05]  /*f670*/  BSYNC B1 ;  /* 0x0000000000017941 */ /* 0x000fea0003800000 */
.L_x_237:
        /* <DEDUP_REMOVED lines=13> */
.L_x_240:
[----:B------:R-:W-:Y:S05]  /*f750*/  BSYNC B1 ;  /* 0x0000000000017941 */ /* 0x000fea0003800000 */
.L_x_239:
        /* <DEDUP_REMOVED lines=13> */
.L_x_242:
[----:B------:R-:W-:Y:S05]  /*f830*/  BSYNC B1 ;  /* 0x0000000000017941 */ /* 0x000fea0003800000 */
.L_x_241:
        /* <DEDUP_REMOVED lines=13> */
.L_x_244:
[----:B------:R-:W-:Y:S05]  /*f910*/  BSYNC B1 ;  /* 0x0000000000017941 */ /* 0x000fea0003800000 */
.L_x_243:
        /* <DEDUP_REMOVED lines=13> */
.L_x_246:
[----:B------:R-:W-:Y:S05]  /*f9f0*/  BSYNC B1 ;  /* 0x0000000000017941 */ /* 0x000fea0003800000 */
.L_x_245:
        /* <DEDUP_REMOVED lines=13> */
.L_x_248:
[----:B------:R-:W-:Y:S05]  /*fad0*/  BSYNC B1 ;  /* 0x0000000000017941 */ /* 0x000fea0003800000 */
.L_x_247:
        /* <DEDUP_REMOVED lines=13> */
.L_x_250:
[----:B------:R-:W-:Y:S05]  /*fbb0*/  BSYNC B1 ;  /* 0x0000000000017941 */ /* 0x000fea0003800000 */
.L_x_249:
        /* <DEDUP_REMOVED lines=13> */
.L_x_252:
[----:B------:R-:W-:Y:S05]  /*fc90*/  BSYNC B1 ;  /* 0x0000000000017941 */ /* 0x000fea0003800000 */
.L_x_251:
        /* <DEDUP_REMOVED lines=13> */
.L_x_254:
[----:B------:R-:W-:Y:S05]  /*fd70*/  BSYNC B1 ;  /* 0x0000000000017941 */ /* 0x000fea0003800000 */
.L_x_253:
        /* <DEDUP_REMOVED lines=13> */
.L_x_256:
[----:B------:R-:W-:Y:S05]  /*fe50*/  BSYNC B1 ;  /* 0x0000000000017941 */ /* 0x000fea0003800000 */
.L_x_255:
        /* <DEDUP_REMOVED lines=13> */
.L_x_258:
[----:B------:R-:W-:Y:S05]  /*ff30*/  BSYNC B1 ;  /* 0x0000000000017941 */ /* 0x000fea0003800000 */
.L_x_257:
        /* <DEDUP_REMOVED lines=13> */
.L_x_260:
[----:B------:R-:W-:Y:S05]  /*10010*/  BSYNC B1 ;  /* 0x0000000000017941 */ /* 0x000fea0003800000 */
.L_x_259:
        /* <DEDUP_REMOVED lines=13> */
.L_x_262:
[----:B------:R-:W-:Y:S05]  /*100f0*/  BSYNC B1 ;  /* 0x0000000000017941 */ /* 0x000fea0003800000 */
.L_x_261:
        /* <DEDUP_REMOVED lines=13> */
.L_x_264:
[----:B------:R-:W-:Y:S05]  /*101d0*/  BSYNC B1 ;  /* 0x0000000000017941 */ /* 0x000fea0003800000 */
.L_x_263:
        /* <DEDUP_REMOVED lines=13> */
.L_x_266:
[----:B------:R-:W-:Y:S05]  /*102b0*/  BSYNC B1 ;  /* 0x0000000000017941 */ /* 0x000fea0003800000 */
.L_x_265:
        /* <DEDUP_REMOVED lines=13> */
.L_x_268:
[----:B------:R-:W-:Y:S05]  /*10390*/  BSYNC B1 ;  /* 0x0000000000017941 */ /* 0x000fea0003800000 */
.L_x_267:
        /* <DEDUP_REMOVED lines=13> */
.L_x_270:
[----:B------:R-:W-:Y:S05]  /*10470*/  BSYNC B1 ;  /* 0x0000000000017941 */ /* 0x000fea0003800000 */
.L_x_269:
        /* <DEDUP_REMOVED lines=13> */
.L_x_272:
[----:B------:R-:W-:Y:S05]  /*10550*/  BSYNC B1 ;  /* 0x0000000000017941 */ /* 0x000fea0003800000 */
.L_x_271:
        /* <DEDUP_REMOVED lines=13> */
.L_x_274:
[----:B------:R-:W-:Y:S05]  /*10630*/  BSYNC B1 ;  /* 0x0000000000017941 */ /* 0x000fea0003800000 */
.L_x_273:
        /* <DEDUP_REMOVED lines=13> */
.L_x_276:
[----:B------:R-:W-:Y:S05]  /*10710*/  BSYNC B1 ;  /* 0x0000000000017941 */ /* 0x000fea0003800000 */
.L_x_275:
        /* <DEDUP_REMOVED lines=13> */
.L_x_278:
[----:B------:R-:W-:Y:S05]  /*107f0*/  BSYNC B1 ;  /* 0x0000000000017941 */ /* 0x000fea0003800000 */
.L_x_277:
        /* <DEDUP_REMOVED lines=13> */
.L_x_280:
[----:B------:R-:W-:Y:S05]  /*108d0*/  BSYNC B1 ;  /* 0x0000000000017941 */ /* 0x000fea0003800000 */
.L_x_279:
        /* <DEDUP_REMOVED lines=13> */
.L_x_282:
[----:B------:R-:W-:Y:S05]  /*109b0*/  BSYNC B1 ;  /* 0x0000000000017941 */ /* 0x000fea0003800000 */
.L_x_281:
        /* <DEDUP_REMOVED lines=13> */
.L_x_284:
[----:B------:R-:W-:Y:S05]  /*10a90*/  BSYNC B1 ;  /* 0x0000000000017941 */ /* 0x000fea0003800000 */
.L_x_283:
        /* <DEDUP_REMOVED lines=13> */
.L_x_286:
[----:B------:R-:W-:Y:S05]  /*10b70*/  BSYNC B1 ;  /* 0x0000000000017941 */ /* 0x000fea0003800000 */
.L_x_285:
        /* <DEDUP_REMOVED lines=13> */
.L_x_288:
[----:B------:R-:W-:Y:S05]  /*10c50*/  BSYNC B1 ;  /* 0x0000000000017941 */ /* 0x000fea0003800000 */
.L_x_287:
        /* <DEDUP_REMOVED lines=13> */
.L_x_290:
[----:B------:R-:W-:Y:S05]  /*10d30*/  BSYNC B1 ;  /* 0x0000000000017941 */ /* 0x000fea0003800000 */
.L_x_289:
        /* <DEDUP_REMOVED lines=13> */
.L_x_292:
[----:B------:R-:W-:Y:S05]  /*10e10*/  BSYNC B1 ;  /* 0x0000000000017941 */ /* 0x000fea0003800000 */
.L_x_291:
        /* <DEDUP_REMOVED lines=13> */
.L_x_294:
[----:B------:R-:W-:Y:S05]  /*10ef0*/  BSYNC B1 ;  /* 0x0000000000017941 */ /* 0x000fea0003800000 */
.L_x_293:
        /* <DEDUP_REMOVED lines=13> */
.L_x_296:
[----:B------:R-:W-:Y:S05]  /*10fd0*/  BSYNC B1 ;  /* 0x0000000000017941 */ /* 0x000fea0003800000 */
.L_x_295:
        /* <DEDUP_REMOVED lines=13> */
.L_x_298:
[----:B------:R-:W-:Y:S05]  /*110b0*/  BSYNC B1 ;  /* 0x0000000000017941 */ /* 0x000fea0003800000 */
.L_x_297:
        /* <DEDUP_REMOVED lines=13> */
.L_x_300:
[----:B------:R-:W-:Y:S05]  /*11190*/  BSYNC B1 ;  /* 0x0000000000017941 */ /* 0x000fea0003800000 */
.L_x_299:
        /* <DEDUP_REMOVED lines=13> */
.L_x_302:
[----:B------:R-:W-:Y:S05]  /*11270*/  BSYNC B1 ;  /* 0x0000000000017941 */ /* 0x000fea0003800000 */
.L_x_301:
        /* <DEDUP_REMOVED lines=13> */
.L_x_304:
[----:B------:R-:W-:Y:S05]  /*11350*/  BSYNC B1 ;  /* 0x0000000000017941 */ /* 0x000fea0003800000 */
.L_x_303:
        /* <DEDUP_REMOVED lines=13> */
.L_x_306:
[----:B------:R-:W-:Y:S05]  /*11430*/  BSYNC B1 ;  /* 0x0000000000017941 */ /* 0x000fea0003800000 */
.L_x_305:
        /* <DEDUP_REMOVED lines=13> */
.L_x_308:
[----:B------:R-:W-:Y:S05]  /*11510*/  BSYNC B1 ;  /* 0x0000000000017941 */ /* 0x000fea0003800000 */
.L_x_307:
        /* <DEDUP_REMOVED lines=13> */
.L_x_310:
[----:B------:R-:W-:Y:S05]  /*115f0*/  BSYNC B1 ;  /* 0x0000000000017941 */ /* 0x000fea0003800000 */
.L_x_309:
        /* <DEDUP_REMOVED lines=13> */
.L_x_312:
[----:B------:R-:W-:Y:S05]  /*116d0*/  BSYNC B1 ;  /* 0x0000000000017941 */ /* 0x000fea0003800000 */
.L_x_311:
        /* <DEDUP_REMOVED lines=13> */
.L_x_314:
[----:B------:R-:W-:Y:S05]  /*117b0*/  BSYNC B1 ;  /* 0x0000000000017941 */ /* 0x000fea0003800000 */
.L_x_313:
        /* <DEDUP_REMOVED lines=13> */
.L_x_316:
[----:B------:R-:W-:Y:S05]  /*11890*/  BSYNC B1 ;  /* 0x0000000000017941 */ /* 0x000fea0003800000 */
.L_x_315:
        /* <DEDUP_REMOVED lines=13> */
.L_x_318:
[----:B------:R-:W-:Y:S05]  /*11970*/  BSYNC B1 ;  /* 0x0000000000017941 */ /* 0x000fea0003800000 */
.L_x_317:
        /* <DEDUP_REMOVED lines=13> */
.L_x_320:
[----:B------:R-:W-:Y:S05]  /*11a50*/  BSYNC B1 ;  /* 0x0000000000017941 */ /* 0x000fea0003800000 */
.L_x_319:
        /* <DEDUP_REMOVED lines=13> */
.L_x_322:
[----:B------:R-:W-:Y:S05]  /*11b30*/  BSYNC B1 ;  /* 0x0000000000017941 */ /* 0x000fea0003800000 */
.L_x_321:
        /* <DEDUP_REMOVED lines=13> */
.L_x_324:
[----:B------:R-:W-:Y:S05]  /*11c10*/  BSYNC B1 ;  /* 0x0000000000017941 */ /* 0x000fea0003800000 */
.L_x_323:
        /* <DEDUP_REMOVED lines=13> */
.L_x_326:
[----:B------:R-:W-:Y:S05]  /*11cf0*/  BSYNC B1 ;  /* 0x0000000000017941 */ /* 0x000fea0003800000 */
.L_x_325:
        /* <DEDUP_REMOVED lines=13> */
.L_x_328:
[----:B------:R-:W-:Y:S05]  /*11dd0*/  BSYNC B1 ;  /* 0x0000000000017941 */ /* 0x000fea0003800000 */
.L_x_327:
        /* <DEDUP_REMOVED lines=13> */
.L_x_330:
[----:B------:R-:W-:Y:S05]  /*11eb0*/  BSYNC B1 ;  /* 0x0000000000017941 */ /* 0x000fea0003800000 */
.L_x_329:
        /* <DEDUP_REMOVED lines=13> */
.L_x_332:
[----:B------:R-:W-:Y:S05]  /*11f90*/  BSYNC B1 ;  /* 0x0000000000017941 */ /* 0x000fea0003800000 */
.L_x_331:
        /* <DEDUP_REMOVED lines=13> */
.L_x_334:
[----:B------:R-:W-:Y:S05]  /*12070*/  BSYNC B1 ;  /* 0x0000000000017941 */ /* 0x000fea0003800000 */
.L_x_333:
        /* <DEDUP_REMOVED lines=13> */
.L_x_336:
[----:B------:R-:W-:Y:S05]  /*12150*/  BSYNC B1 ;  /* 0x0000000000017941 */ /* 0x000fea0003800000 */
.L_x_335:
        /* <DEDUP_REMOVED lines=13> */
.L_x_338:
[----:B------:R-:W-:Y:S05]  /*12230*/  BSYNC B1 ;  /* 0x0000000000017941 */ /* 0x000fea0003800000 */
.L_x_337:
        /* <DEDUP_REMOVED lines=13> */
.L_x_340:
[----:B------:R-:W-:Y:S05]  /*12310*/  BSYNC B1 ;  /* 0x0000000000017941 */ /* 0x000fea0003800000 */
.L_x_339:
        /* <DEDUP_REMOVED lines=13> */
.L_x_342:
[----:B------:R-:W-:Y:S05]  /*123f0*/  BSYNC B1 ;  /* 0x0000000000017941 */ /* 0x000fea0003800000 */
.L_x_341:
        /* <DEDUP_REMOVED lines=13> */
.L_x_344:
[----:B------:R-:W-:Y:S05]  /*124d0*/  BSYNC B1 ;  /* 0x0000000000017941 */ /* 0x000fea0003800000 */
.L_x_343:
        /* <DEDUP_REMOVED lines=13> */
.L_x_346:
[----:B------:R-:W-:Y:S05]  /*125b0*/  BSYNC B1 ;  /* 0x0000000000017941 */ /* 0x000fea0003800000 */
.L_x_345:
        /* <DEDUP_REMOVED lines=13> */
.L_x_348:
[----:B------:R-:W-:Y:S05]  /*12690*/  BSYNC B1 ;  /* 0x0000000000017941 */ /* 0x000fea0003800000 */
.L_x_347:
        /* <DEDUP_REMOVED lines=13> */
.L_x_350:
[----:B------:R-:W-:Y:S05]  /*12770*/  BSYNC B1 ;  /* 0x0000000000017941 */ /* 0x000fea0003800000 */
.L_x_349:
        /* <DEDUP_REMOVED lines=13> */
.L_x_352:
[----:B------:R-:W-:Y:S05]  /*12850*/  BSYNC B1 ;  /* 0x0000000000017941 */ /* 0x000fea0003800000 */
.L_x_351:
        /* <DEDUP_REMOVED lines=13> */
.L_x_354:
[----:B------:R-:W-:Y:S05]  /*12930*/  BSYNC B1 ;  /* 0x0000000000017941 */ /* 0x000fea0003800000 */
.L_x_353:
        /* <DEDUP_REMOVED lines=13> */
.L_x_356:
[----:B------:R-:W-:Y:S05]  /*12a10*/  BSYNC B1 ;  /* 0x0000000000017941 */ /* 0x000fea0003800000 */
.L_x_355:
        /* <DEDUP_REMOVED lines=13> */
.L_x_358:
[----:B------:R-:W-:Y:S05]  /*12af0*/  BSYNC B1 ;  /* 0x0000000000017941 */ /* 0x000fea0003800000 */
.L_x_357:
        /* <DEDUP_REMOVED lines=13> */
.L_x_360:
[----:B------:R-:W-:Y:S05]  /*12bd0*/  BSYNC B1 ;  /* 0x0000000000017941 */ /* 0x000fea0003800000 */
.L_x_359:
        /* <DEDUP_REMOVED lines=13> */
.L_x_362:
[----:B------:R-:W-:Y:S05]  /*12cb0*/  BSYNC B1 ;  /* 0x0000000000017941 */ /* 0x000fea0003800000 */
.L_x_361:
        /* <DEDUP_REMOVED lines=13> */
.L_x_364:
[----:B------:R-:W-:Y:S05]  /*12d90*/  BSYNC B1 ;  /* 0x0000000000017941 */ /* 0x000fea0003800000 */
.L_x_363:
        /* <DEDUP_REMOVED lines=13> */
.L_x_366:
[----:B------:R-:W-:Y:S05]  /*12e70*/  BSYNC B1 ;  /* 0x0000000000017941 */ /* 0x000fea0003800000 */
.L_x_365:
        /* <DEDUP_REMOVED lines=13> */
.L_x_368:
[----:B------:R-:W-:Y:S05]  /*12f50*/  BSYNC B1 ;  /* 0x0000000000017941 */ /* 0x000fea0003800000 */
.L_x_367:
        /* <DEDUP_REMOVED lines=13> */
.L_x_370:
[----:B------:R-:W-:Y:S05]  /*13030*/  BSYNC B1 ;  /* 0x0000000000017941 */ /* 0x000fea0003800000 */
.L_x_369:
        /* <DEDUP_REMOVED lines=13> */
.L_x_372:
[----:B------:R-:W-:Y:S05]  /*13110*/  BSYNC B1 ;  /* 0x0000000000017941 */ /* 0x000fea0003800000 */
.L_x_371:
        /* <DEDUP_REMOVED lines=13> */
.L_x_374:
[----:B------:R-:W-:Y:S05]  /*131f0*/  BSYNC B1 ;  /* 0x0000000000017941 */ /* 0x000fea0003800000 */
.L_x_373:
        /* <DEDUP_REMOVED lines=13> */
.L_x_376:
[----:B------:R-:W-:Y:S05]  /*132d0*/  BSYNC B1 ;  /* 0x0000000000017941 */ /* 0x000fea0003800000 */
.L_x_375:
        /* <DEDUP_REMOVED lines=13> */
.L_x_378:
[----:B------:R-:W-:Y:S05]  /*133b0*/  BSYNC B1 ;  /* 0x0000000000017941 */ /* 0x000fea0003800000 */
.L_x_377:
        /* <DEDUP_REMOVED lines=13> */
.L_x_380:
[----:B------:R-:W-:Y:S05]  /*13490*/  BSYNC B1 ;  /* 0x0000000000017941 */ /* 0x000fea0003800000 */
.L_x_379:
        /* <DEDUP_REMOVED lines=13> */
.L_x_382:
[----:B------:R-:W-:Y:S05]  /*13570*/  BSYNC B1 ;  /* 0x0000000000017941 */ /* 0x000fea0003800000 */
.L_x_381:
        /* <DEDUP_REMOVED lines=13> */
.L_x_384:
[----:B------:R-:W-:Y:S05]  /*13650*/  BSYNC B1 ;  /* 0x0000000000017941 */ /* 0x000fea0003800000 */
.L_x_383:
        /* <DEDUP_REMOVED lines=13> */
.L_x_386:
[----:B------:R-:W-:Y:S05]  /*13730*/  BSYNC B1 ;  /* 0x0000000000017941 */ /* 0x000fea0003800000 */
.L_x_385:
        /* <DEDUP_REMOVED lines=13> */
.L_x_388:
[----:B------:R-:W-:Y:S05]  /*13810*/  BSYNC B1 ;  /* 0x0000000000017941 */ /* 0x000fea0003800000 */
.L_x_387:
        /* <DEDUP_REMOVED lines=13> */
.L_x_390:
[----:B------:R-:W-:Y:S05]  /*138f0*/  BSYNC B1 ;  /* 0x0000000000017941 */ /* 0x000fea0003800000 */
.L_x_389:
        /* <DEDUP_REMOVED lines=13> */
.L_x_392:
[----:B------:R-:W-:Y:S05]  /*139d0*/  BSYNC B1 ;  /* 0x0000000000017941 */ /* 0x000fea0003800000 */
.L_x_391:
        /* <DEDUP_REMOVED lines=13> */
.L_x_394:
[----:B------:R-:W-:Y:S05]  /*13ab0*/  BSYNC B1 ;  /* 0x0000000000017941 */ /* 0x000fea0003800000 */
.L_x_393:
        /* <DEDUP_REMOVED lines=13> */
.L_x_396:
[----:B------:R-:W-:Y:S05]  /*13b90*/  BSYNC B1 ;  /* 0x0000000000017941 */ /* 0x000fea0003800000 */
.L_x_395:
        /* <DEDUP_REMOVED lines=13> */
.L_x_398:
[----:B------:R-:W-:Y:S05]  /*13c70*/  BSYNC B1 ;  /* 0x0000000000017941 */ /* 0x000fea0003800000 */
.L_x_397:
        /* <DEDUP_REMOVED lines=13> */
.L_x_400:
[----:B------:R-:W-:Y:S05]  /*13d50*/  BSYNC B1 ;  /* 0x0000000000017941 */ /* 0x000fea0003800000 */
.L_x_399:
        /* <DEDUP_REMOVED lines=13> */
.L_x_402:
[----:B------:R-:W-:Y:S05]  /*13e30*/  BSYNC B1 ;  /* 0x0000000000017941 */ /* 0x000fea0003800000 */
.L_x_401:
        /* <DEDUP_REMOVED lines=13> */
.L_x_404:
[----:B------:R-:W-:Y:S05]  /*13f10*/  BSYNC B1 ;  /* 0x0000000000017941 */ /* 0x000fea0003800000 */
.L_x_403:
        /* <DEDUP_REMOVED lines=13> */
.L_x_406:
[----:B------:R-:W-:Y:S05]  /*13ff0*/  BSYNC B1 ;  /* 0x0000000000017941 */ /* 0x000fea0003800000 */
.L_x_405:
        /* <DEDUP_REMOVED lines=13> */
.L_x_408:
[----:B------:R-:W-:Y:S05]  /*140d0*/  BSYNC B1 ;  /* 0x0000000000017941 */ /* 0x000fea0003800000 */
.L_x_407:
        /* <DEDUP_REMOVED lines=13> */
.L_x_410:
[----:B------:R-:W-:Y:S05]  /*141b0*/  BSYNC B1 ;  /* 0x0000000000017941 */ /* 0x000fea0003800000 */
.L_x_409:
        /* <DEDUP_REMOVED lines=13> */
.L_x_412:
[----:B------:R-:W-:Y:S05]  /*14290*/  BSYNC B1 ;  /* 0x0000000000017941 */ /* 0x000fea0003800000 */
.L_x_411:
[----:B--23--:R-:W2:Y:S01]  /*142a0*/  LDL.LU R2, [R1+0x264] ;  /* 0x0002640001027983 */ /* 0x00cea20000300800 */
        /* <DEDUP_REMOVED lines=12> */
.L_x_414:
[----:B------:R-:W-:Y:S05]  /*14370*/  BSYNC B1 ;  /* 0x0000000000017941 */ /* 0x000fea0003800000 */
.L_x_413:
[----:B------:R-:W4:Y:S01]  /*14380*/  LDL.LU R2, [R1+0x268] ;  /* 0x0002680001027983 */ /* 0x000f220000300800 */
[----:B-----5:R-:W-:Y:S01]  /*14390*/  LOP3.LUT R0, R0, 0xff, RZ, 0xc0, !PT ;  /* 0x000000ff00007812 */ /* 0x020fe200078ec0ff */
[----:B------:R-:W-:Y:S01]  /*143a0*/  BSSY B1, `(.L_x_415) ;  /* 0x000000b000017945 */ /* 0x000fe20003800000 */
[----:B------:R-:W-:Y:S02]  /*143b0*/  ISETP.LT.OR P1, PT, R40, 0xba, !P1 ;  /* 0x000000ba2800780c */ /* 0x000fe40004f21670 */
[----:B------:R-:W-:-:S05]  /*143c0*/  F2FP.F16.E4M3.UNPACK_B R0, R0 ;  /* 0x00000000ff00723e */ /* 0x000fca00020006ff */
[----:B------:R-:W-:-:S05]  /*143d0*/  HADD2.F32 R0, -RZ, R0.H0_H0 ;  /* 0x20000000ff007230 */ /* 0x000fca0000004100 */
[----:B------:R-:W-:-:S04]  /*143e0*/  FMUL R0, R0, UR17 ;  /* 0x0000001100007c20 */ /* 0x000fc80008400000 */
[----:B----4-:R-:W-:-:S05]  /*143f0*/  FFMA R0, R2, UR18, R0 ;  /* 0x0000001202007c23 */ /* 0x010fca0008000000 */
[----:B--2---:R-:W-:Y:S02]  /*14400*/  F2FP.SATFINITE.E4M3.F32.PACK_AB_MERGE_C R3, RZ, R0, RZ ;  /* 0x00000000ff03723e */ /* 0x004fe400048070ff */
[----:B------:R-:W-:-:S03]  /*14410*/  PRMT R0, RZ, 0x7610, R0 ;  /* 0x00007610ff007816 */ /* 0x000fc60000000000 */
[----:B------:R2:W-:Y:S01]  /*14420*/  @!P2 STG.E.U8 desc[UR26][R28.64+0xb8], R3 ;  /* 0x0000b8031c00a986 */ /* 0x0005e2000c10111a */
[----:B------:R-:W-:Y:S05]  /*14430*/  @P1 BRA `(.L_x_416) ;  /* 0x0000000000041947 */ /* 0x000fea0003800000 */
[----:B------:R4:W5:Y:S02]  /*14440*/  LDG.E.U8 R0, desc[UR26][R4.64+0xb9] ;  /* 0x0000b91a04007981 */ /* 0x000964000c1e1100 */
.L_x_416:
[----:B------:R-:W-:Y:S05]  /*14450*/  BSYNC B1 ;  /* 0x0000000000017941 */ /* 0x000fea0003800000 */
.L_x_415:
[----:B------:R-:W-:Y:S05]  /*14460*/  @P1 BRA `(.L_x_417) ;  /* 0x0000003800a41947 */ /* 0x000fea0003800000 */
[----:B------:R-:W2:Y:S01]  /*14470*/  LDL.LU R2, [R1+0x26c] ;  /* 0x00026c0001027983 */ /* 0x000ea20000300800 */
[----:B-----5:R-:W-:-:S04]  /*14480*/  LOP3.LUT R0, R0, 0xff, RZ, 0xc0, !PT ;  /* 0x000000ff00007812 */ /* 0x020fc800078ec0ff */
[----:B------:R-:W-:-:S05]  /*14490*/  F2FP.F16.E4M3.UNPACK_B R0, R0 ;  /* 0x00000000ff00723e */ /* 0x000fca00020006ff */
[----:B------:R-:W-:-:S05]  /*144a0*/  HADD2.F32 R0, -RZ, R0.H0_H0 ;  /* 0x20000000ff007230 */ /* 0x000fca0000004100 */
[----:B------:R-:W-:-:S04]  /*144b0*/  FMUL R0, R0, UR17 ;  /* 0x0000001100007c20 */ /* 0x000fc80008400000 */
[----:B--2---:R-:W-:-:S05]  /*144c0*/  FFMA R0, R2, UR18, R0 ;  /* 0x0000001202007c23 */ /* 0x004fca0008000000 */
[----:B------:R-:W-:-:S05]  /*144d0*/  F2FP.SATFINITE.E4M3.F32.PACK_AB_MERGE_C R3, RZ, R0, RZ ;  /* 0x00000000ff03723e */ /* 0x000fca00048070ff */
[----:B------:R2:W-:Y:S01]  /*144e0*/  STG.E.U8 desc[UR26][R28.64+0xb9], R3 ;  /* 0x0000b9031c007986 */ /* 0x0005e2000c10111a */
[----:B------:R-:W-:Y:S05]  /*144f0*/  BRA `(.L_x_417) ;  /* 0x0000003800807947 */ /* 0x000fea0003800000 */
.L_x_32:
[----:B------:R-:W-:Y:S01]  /*14500*/  ISETP.GE.AND P1, PT, R41, 0x1, PT ;  /* 0x000000012900780c */ /* 0x000fe20003f26270 */
[----:B------:R-:W-:Y:S01]  /*14510*/  FMUL R228, R228, UR18 ;  /* 0x00000012e4e47c20 */ /* 0x000fe20008400000 */
[----:B------:R-:W-:Y:S01]  /*14520*/  FMUL R227, R227, UR18 ;  /* 0x00000012e3e37c20 */ /* 0x000fe20008400000 */
[----:B------:R-:W-:Y:S01]  /*14530*/  ISETP.GE.AND P2, PT, R41, 0x9, PT ;  /* 0x000000092900780c */ /* 0x000fe20003f46270 */
[----:B------:R-:W-:Y:S01]  /*14540*/  FMUL R226, R226, UR18 ;  /* 0x00000012e2e27c20 */ /* 0x000fe20008400000 */
[C---:B------:R-:W-:Y:S02]  /*14550*/  ISETP.LT.OR P0, PT, R40.reuse, 0x1, !P1 ;  /* 0x000000012800780c */ /* 0x040fe40004f01670 */
[----:B------:R-:W-:Y:S02]  /*14560*/  ISETP.LT.OR P4, PT, R40, 0x2, !P1 ;  /* 0x000000022800780c */ /* 0x000fe40004f81670 */
[----:B------:R-:W-:Y:S02]  /*14570*/  F2FP.SATFINITE.E4M3.F32.PACK_AB_MERGE_C R25, RZ, R228, RZ ;  /* 0x000000e4ff19723e */ /* 0x000fe400048070ff */
[----:B------:R-:W-:-:S02]  /*14580*/  F2FP.SATFINITE.E4M3.F32.PACK_AB_MERGE_C R227, RZ, R227, RZ ;  /* 0x000000e3ffe3723e */ /* 0x000fc400048070ff */
[----:B------:R-:W-:Y:S01]  /*14590*/  ISETP.LT.OR P6, PT, R40, 0x1, !P2 ;  /* 0x000000012800780c */ /* 0x000fe200057c1670 */
[----:B------:R-:W-:Y:S01]  /*145a0*/  FMUL R225, R225, UR18 ;  /* 0x00000012e1e17c20 */ /* 0x000fe20008400000 */
[----:B------:R-:W-:Y:S01]  /*145b0*/  FMUL R223, R223, UR18 ;  /* 0x00000012dfdf7c20 */ /* 0x000fe20008400000 */
[----:B------:R-:W-:Y:S01]  /*145c0*/  FMUL R224, R224, UR18 ;  /* 0x00000012e0e07c20 */ /* 0x000fe20008400000 */
[----:B------:R-:W-:Y:S01]  /*145d0*/  F2FP.SATFINITE.E4M3.F32.PACK_AB_MERGE_C R35, RZ, R226, RZ ;  /* 0x000000e2ff23723e */ /* 0x000fe200048070ff */
[----:B------:R0:W-:Y:S01]  /*145e0*/  @!P0 STG.E.U8 desc[UR26][R32.64], R25 ;  /* 0x0000001920008986 */ /* 0x0001e2000c10111a */
[----:B------:R-:W-:-:S03]  /*145f0*/  ISETP.LT.OR P0, PT, R40, 0x2, !P2 ;  /* 0x000000022800780c */ /* 0x000fc60005701670 */
[----:B------:R2:W-:Y:S01]  /*14600*/  @!P4 STG.E.U8 desc[UR26][R32.64+0x1], R227 ;  /* 0x000001e32000c986 */ /* 0x0005e2000c10111a */
[----:B------:R-:W-:Y:S01]  /*14610*/  ISETP.LT.OR P4, PT, R40, 0xa, !P1 ;  /* 0x0000000a2800780c */ /* 0x000fe20004f81670 */
[----:B------:R-:W-:Y:S01]  /*14620*/  FMUL R222, R222, UR18 ;  /* 0x00000012dede7c20 */ /* 0x000fe20008400000 */
[----:B------:R-:W-:Y:S01]  /*14630*/  F2FP.SATFINITE.E4M3.F32.PACK_AB_MERGE_C R225, RZ, R225, RZ ;  /* 0x000000e1ffe1723e */ /* 0x000fe200048070ff */
[----:B------:R-:W3:Y:S01]  /*14640*/  LDL.LU R226, [R1+0x8] ;  /* 0x0000080001e27983 */ /* 0x000ee20000300800 */
[----:B------:R-:W-:Y:S01]  /*14650*/  F2FP.SATFINITE.E4M3.F32.PACK_AB_MERGE_C R223, RZ, R223, RZ ;  /* 0x000000dfffdf723e */ /* 0x000fe200048070ff */
[----:B------:R-:W-:Y:S01]  /*14660*/  FMUL R220, R220, UR18 ;  /* 0x00000012dcdc7c20 */ /* 0x000fe20008400000 */
[----:B------:R-:W-:Y:S01]  /*14670*/  F2FP.SATFINITE.E4M3.F32.PACK_AB_MERGE_C R37, RZ, R224, RZ ;  /* 0x000000e0ff25723e */ /* 0x000fe200048070ff */
[----:B------:R4:W-:Y:S01]  /*14680*/  @!P6 STG.E.U8 desc[UR26][R30.64], R35 ;  /* 0x000000231e00e986 */ /* 0x0009e2000c10111a */
[----:B0-----:R-:W-:Y:S02]  /*14690*/  F2FP.SATFINITE.E4M3.F32.PACK_AB_MERGE_C R25, RZ, R222, RZ ;  /* 0x000000deff19723e */ /* 0x001fe400048070ff */
[C---:B------:R-:W-:Y:S01]  /*146a0*/  ISETP.LT.OR P5, PT, R40.reuse, 0x9, !P1 ;  /* 0x000000092800780c */ /* 0x040fe20004fa1670 */
[----:B--2---:R-:W2:Y:S04]  /*146b0*/  LDL.LU R227, [R1] ;  /* 0x0000000001e37983 */ /* 0x004ea80000300800 */
[----:B------:R-:W2:Y:S01]  /*146c0*/  LDL.LU R224, [R1+0x18] ;  /* 0x0000180001e07983 */ /* 0x000ea20000300800 */
[----:B------:R-:W-:Y:S01]  /*146d0*/  FMUL R221, R221, UR18 ;  /* 0x00000012dddd7c20 */ /* 0x000fe20008400000 */
[----:B------:R-:W-:-:S02]  /*146e0*/  ISETP.LT.OR P6, PT, R40, 0x9, !P2 ;  /* 0x000000092800780c */ /* 0x000fc400057c1670 */
[----:B------:R0:W-:Y:S01]  /*146f0*/  @!P0 STG.E.U8 desc[UR26][R30.64+0x1], R225 ;  /* 0x000001e11e008986 */ /* 0x0001e2000c10111a */
[----:B----4-:R-:W-:-:S03]  /*14700*/  F2FP.SATFINITE.E4M3.F32.PACK_AB_MERGE_C R35, RZ, R220, RZ ;  /* 0x000000dcff23723e */ /* 0x010fc600048070ff */
[----:B------:R4:W-:Y:S04]  /*14710*/  @!P4 STG.E.U8 desc[UR26][R32.64+0x9], R223 ;  /* 0x000009df2000c986 */ /* 0x0009e8000c10111a */
[----:B0-----:R-:W2:Y:S04]  /*14720*/  LDL.LU R225, [R1+0x14] ;  /* 0x0000140001e17983 */ /* 0x001ea80000300800 */
[----:B------:R-:W2:Y:S04]  /*14730*/  LDL.LU R222, [R1+0x10] ;  /* 0x0000100001de7983 */ /* 0x000ea80000300800 */
[----:B----4-:R-:W4:Y:S04]  /*14740*/  LDL.LU R223, [R1+0xc] ;  /* 0x00000c0001df7983 */ /* 0x010f280000300800 */
[----:B------:R-:W4:Y:S01]  /*14750*/  LDL.LU R220, [R1+0x4] ;  /* 0x0000040001dc7983 */ /* 0x000f220000300800 */
[----:B------:R-:W-:-:S02]  /*14760*/  ISETP.LT.OR P0, PT, R40, 0xa, !P2 ;  /* 0x0000000a2800780c */ /* 0x000fc40005701670 */
[C---:B------:R-:W-:Y:S01]  /*14770*/  ISETP.LT.OR P4, PT, R40.reuse, 0x12, !P1 ;  /* 0x000000122800780c */ /* 0x040fe20004f81670 */
[----:B------:R0:W-:Y:S01]  /*14780*/  @!P5 STG.E.U8 desc[UR26][R32.64+0x8], R37 ;  /* 0x000008252000d986 */ /* 0x0001e2000c10111a */
[----:B------:R-:W-:Y:S02]  /*14790*/  ISETP.LT.OR P5, PT, R40, 0x11, !P1 ;  /* 0x000000112800780c */ /* 0x000fe40004fa1670 */
[----:B------:R-:W-:Y:S01]  /*147a0*/  F2FP.SATFINITE.E4M3.F32.PACK_AB_MERGE_C R221, RZ, R221, RZ ;  /* 0x000000ddffdd723e */ /* 0x000fe200048070ff */
[----:B------:R-:W-:Y:S01]  /*147b0*/  FMUL R219, R219, UR18 ;  /* 0x00000012dbdb7c20 */ /* 0x000fe20008400000 */
[----:B------:R-:W-:-:S05]  /*147c0*/  FMUL R217, R217, UR18 ;  /* 0x00000012d9d97c20 */ /* 0x000fca0008400000 */
[----:B------:R-:W-:Y:S01]  /*147d0*/  @!P0 STG.E.U8 desc[UR26][R30.64+0x9], R221 ;  /* 0x000009dd1e008986 */ /* 0x000fe2000c10111a */
[C---:B------:R-:W-:Y:S02]  /*147e0*/  ISETP.LT.OR P0, PT, R40.reuse, 0x12, !P2 ;  /* 0x000000122800780c */ /* 0x040fe40005701670 */
[----:B------:R-:W-:Y:S01]  /*147f0*/  F2FP.SATFINITE.E4M3.F32.PACK_AB_MERGE_C R219, RZ, R219, RZ ;  /* 0x000000dbffdb723e */ /* 0x000fe200048070ff */
[----:B------:R1:W-:Y:S01]  /*14800*/  @!P6 STG.E.U8 desc[UR26][R30.64+0x8], R25 ;  /* 0x000008191e00e986 */ /* 0x0003e2000c10111a */
[----:B------:R-:W-:-:S03]  /*14810*/  ISETP.LT.OR P6, PT, R40, 0x11, !P2 ;  /* 0x000000112800780c */ /* 0x000fc600057c1670 */
[----:B------:R-:W-:Y:S01]  /*14820*/  @!P4 STG.E.U8 desc[UR26][R32.64+0x11], R219 ;  /* 0x000011db2000c986 */ /* 0x000fe2000c10111a */
[----:B------:R-:W-:Y:S01]  /*14830*/  ISETP.LT.OR P4, PT, R40, 0x1a, !P1 ;  /* 0x0000001a2800780c */ /* 0x000fe20004f81670 */
[----:B------:R-:W-:Y:S01]  /*14840*/  FMUL R218, R218, UR18 ;  /* 0x00000012dada7c20 */ /* 0x000fe20008400000 */
[----:B------:R-:W-:Y:S01]  /*14850*/  F2FP.SATFINITE.E4M3.F32.PACK_AB_MERGE_C R217, RZ, R217, RZ ;  /* 0x000000d9ffd9723e */ /* 0x000fe200048070ff */
[----:B------:R1:W-:Y:S01]  /*14860*/  @!P5 STG.E.U8 desc[UR26][R32.64+0x10], R35 ;  /* 0x000010232000d986 */ /* 0x0003e2000c10111a */
[----:B------:R-:W-:Y:S01]  /*14870*/  ISETP.LT.OR P5, PT, R40, 0x19, !P1 ;  /* 0x000000192800780c */ /* 0x000fe20004fa1670 */
[----:B------:R-:W-:Y:S01]  /*14880*/  FMUL R23, R23, UR18 ;  /* 0x0000001217177c20 */ /* 0x000fe20008400000 */
[----:B------:R-:W-:Y:S01]  /*14890*/  FMUL R216, R216, UR18 ;  /* 0x00000012d8d87c20 */ /* 0x000fe20008400000 */
[----:B------:R-:W-:Y:S01]  /*148a0*/  @!P0 STG.E.U8 desc[UR26][R30.64+0x11], R217 ;  /* 0x000011d91e008986 */ /* 0x000fe2000c10111a */
[----:B0-----:R-:W-:Y:S02]  /*148b0*/  F2FP.SATFINITE.E4M3.F32.PACK_AB_MERGE_C R37, RZ, R218, RZ ;  /* 0x000000daff25723e */ /* 0x001fe400048070ff */
[----:B------:R-:W-:-:S02]  /*148c0*/  ISETP.LT.OR P0, PT, R40, 0x1a, !P2 ;  /* 0x0000001a2800780c */ /* 0x000fc40005701670 */
[----:B------:R-:W-:Y:S01]  /*148d0*/  F2FP.SATFINITE.E4M3.F32.PACK_AB_MERGE_C R23, RZ, R23, RZ ;  /* 0x00000017ff17723e */ /* 0x000fe200048070ff */
[----:B------:R-:W-:Y:S01]  /*148e0*/  FMUL R21, R21, UR18 ;  /* 0x0000001215157c20 */ /* 0x000fe20008400000 */
[----:B-1----:R-:W-:Y:S01]  /*148f0*/  F2FP.SATFINITE.E4M3.F32.PACK_AB_MERGE_C R25, RZ, R216, RZ ;  /* 0x000000d8ff19723e */ /* 0x002fe200048070ff */
[----:B------:R0:W-:Y:S01]  /*14900*/  @!P6 STG.E.U8 desc[UR26][R30.64+0x10], R37 ;  /* 0x000010251e00e986 */ /* 0x0001e2000c10111a */
[----:B------:R-:W-:-:S03]  /*14910*/  ISETP.LT.OR P6, PT, R40, 0x19, !P2 ;  /* 0x000000192800780c */ /* 0x000fc600057c1670 */
[----:B------:R1:W-:Y:S01]  /*14920*/  @!P4 STG.E.U8 desc[UR26][R32.64+0x19], R23 ;  /* 0x000019172000c986 */ /* 0x0003e2000c10111a */
[----:B------:R-:W-:Y:S01]  /*14930*/  ISETP.LT.OR P4, PT, R40, 0x22, !P1 ;  /* 0x000000222800780c */ /* 0x000fe20004f81670 */
[----:B------:R-:W-:Y:S01]  /*14940*/  FMUL R22, R22, UR18 ;  /* 0x0000001216167c20 */ /* 0x000fe20008400000 */
[----:B------:R-:W-:Y:S01]  /*14950*/  F2FP.SATFINITE.E4M3.F32.PACK_AB_MERGE_C R21, RZ, R21, RZ ;  /* 0x00000015ff15723e */ /* 0x000fe200048070ff */
[----:B------:R-:W-:Y:S01]  /*14960*/  @!P5 STG.E.U8 desc[UR26][R32.64+0x18], R25 ;  /* 0x000018192000d986 */ /* 0x000fe2000c10111a */
[----:B------:R-:W-:Y:S01]  /*14970*/  ISETP.LT.OR P5, PT, R40, 0x21, !P1 ;  /* 0x000000212800780c */ /* 0x000fe20004fa1670 */
[----:B------:R-:W-:Y:S01]  /*14980*/  FMUL R19, R19, UR18 ;  /* 0x0000001213137c20 */ /* 0x000fe20008400000 */
[----:B------:R-:W-:Y:S01]  /*14990*/  FMUL R20, R20, UR18 ;  /* 0x0000001214147c20 */ /* 0x000fe20008400000 */
[----:B------:R1:W-:Y:S01]  /*149a0*/  @!P0 STG.E.U8 desc[UR26][R30.64+0x19], R21 ;  /* 0x000019151e008986 */ /* 0x0003e2000c10111a */
[----:B------:R-:W-:Y:S02]  /*149b0*/  F2FP.SATFINITE.E4M3.F32.PACK_AB_MERGE_C R35, RZ, R22, RZ ;  /* 0x00000016ff23723e */ /* 0x000fe400048070ff */
[----:B------:R-:W-:-:S02]  /*149c0*/  ISETP.LT.OR P0, PT, R40, 0x22, !P2 ;  /* 0x000000222800780c */ /* 0x000fc40005701670 */
[----:B------:R-:W-:Y:S01]  /*149d0*/  F2FP.SATFINITE.E4M3.F32.PACK_AB_MERGE_C R19, RZ, R19, RZ ;  /* 0x00000013ff13723e */ /* 0x000fe200048070ff */
[----:B------:R-:W-:Y:S01]  /*149e0*/  FMUL R17, R17, UR18 ;  /* 0x0000001211117c20 */ /* 0x000fe20008400000 */
[----:B0-----:R-:W-:Y:S01]  /*149f0*/  F2FP.SATFINITE.E4M3.F32.PACK_AB_MERGE_C R37, RZ, R20, RZ ;  /* 0x00000014ff25723e */ /* 0x001fe200048070ff */
[----:B------:R-:W-:Y:S01]  /*14a00*/  @!P6 STG.E.U8 desc[UR26][R30.64+0x18], R35 ;  /* 0x000018231e00e986 */ /* 0x000fe2000c10111a */
        /* <DEDUP_REMOVED lines=10> */
[----:B-1----:R-:W-:Y:S02]  /*14ab0*/  F2FP.SATFINITE.E4M3.F32.PACK_AB_MERGE_C R23, RZ, R18, RZ ;  /* 0x00000012ff17723e */ /* 0x002fe400048070ff */
[----:B------:R-:W-:-:S02]  /*14ac0*/  ISETP.LT.OR P0, PT, R40, 0x2a, !P2 ;  /* 0x0000002a2800780c */ /* 0x000fc40005701670 */
[----:B------:R-:W-:Y:S01]  /*14ad0*/  F2FP.SATFINITE.E4M3.F32.PACK_AB_MERGE_C R15, RZ, R15, RZ ;  /* 0x0000000fff0f723e */ /* 0x000fe200048070ff */
[----:B------:R-:W-:Y:S01]  /*14ae0*/  FMUL R13, R13, UR18 ;  /* 0x000000120d0d7c20 */ /* 0x000fe20008400000 */
[----:B------:R-:W-:Y:S01]  /*14af0*/  F2FP.SATFINITE.E4M3.F32.PACK_AB_MERGE_C R21, RZ, R16, RZ ;  /* 0x00000010ff15723e */ /* 0x000fe200048070ff */
        /* <DEDUP_REMOVED lines=11> */
[----:B0-----:R-:W-:Y:S02]  /*14bb0*/  F2FP.SATFINITE.E4M3.F32.PACK_AB_MERGE_C R19, RZ, R14, RZ ;  /* 0x0000000eff13723e */ /* 0x001fe400048070ff */
[----:B------:R-:W-:-:S02]  /*14bc0*/  ISETP.LT.OR P0, PT, R40, 0x32, !P2 ;  /* 0x000000322800780c */ /* 0x000fc40005701670 */
[----:B------:R-:W-:Y:S01]  /*14bd0*/  F2FP.SATFINITE.E4M3.F32.PACK_AB_MERGE_C R11, RZ, R11, RZ ;  /* 0x0000000bff0b723e */ /* 0x000fe200048070ff */
[----:B------:R-:W-:Y:S01]  /*14be0*/  FMUL R9, R9, UR18 ;  /* 0x0000001209097c20 */ /* 0x000fe20008400000 */
[----:B------:R-:W-:Y:S01]  /*14bf0*/  F2FP.SATFINITE.E4M3.F32.PACK_AB_MERGE_C R17, RZ, R12, RZ ;  /* 0x0000000cff11723e */ /* 0x000fe200048070ff */
[----:B------:R-:W-:Y:S01]  /*14c00*/  @!P6 STG.E.U8 desc[UR26][R30.64+0x28], R19 ;  /* 0x000028131e00e986 */ /* 0x000fe2000c10111a */
[----:B------:R-:W-:-:S03]  /*14c10*/  ISETP.LT.OR P6, PT, R40, 0x31, !P2 ;  /* 0x000000312800780c */ /* 0x000fc600057c1670 */
[----:B------:R-:W-:Y:S01]  /*14c20*/  @!P4 STG.E.U8 desc[UR26][R32.64+0x31], R11 ;  /* 0x0000310b2000c986 */ /* 0x000fe2000c10111a */
[----:B------:R-:W-:Y:S01]  /*14c30*/  ISETP.LT.OR P4, PT, R40, 0x3a, !P1 ;  /* 0x0000003a2800780c */ /* 0x000fe20004f81670 */
[----:B------:R-:W-:Y:S01]  /*14c40*/  FMUL R10, R10, UR18 ;  /* 0x000000120a0a7c20 */ /* 0x000fe20008400000 */
[----:B------:R-:W-:Y:S01]  /*14c50*/  F2FP.SATFINITE.E4M3.F32.PACK_AB_MERGE_C R9, RZ, R9, RZ ;  /* 0x00000009ff09723e */ /* 0x000fe200048070ff */
[----:B------:R-:W-:Y:S01]  /*14c60*/  @!P5 STG.E.U8 desc[UR26][R32.64+0x30], R17 ;  /* 0x000030112000d986 */ /* 0x000fe2000c10111a */
[----:B------:R-:W-:Y:S01]  /*14c70*/  ISETP.LT.OR P5, PT, R40, 0x39, !P1 ;  /* 0x000000392800780c */ /* 0x000fe20004fa1670 */
[----:B------:R-:W-:Y:S01]  /*14c80*/  FMUL R7, R7, UR18 ;  /* 0x0000001207077c20 */ /* 0x000fe20008400000 */
[----:B------:R-:W-:Y:S01]  /*14c90*/  FMUL R8, R8, UR18 ;  /* 0x0000001208087c20 */ /* 0x000fe20008400000 */
[----:B------:R-:W-:Y:S01]  /*14ca0*/  @!P0 STG.E.U8 desc[UR26][R30.64+0x31], R9 ;  /* 0x000031091e008986 */ /* 0x000fe2000c10111a */
[----:B-1----:R-:W-:Y:S02]  /*14cb0*/  F2FP.SATFINITE.E4M3.F32.PACK_AB_MERGE_C R15, RZ, R10, RZ ;  /* 0x0000000aff0f723e */ /* 0x002fe400048070ff */
[----:B------:R-:W-:Y:S01]  /*14cc0*/  ISETP.LT.OR P0, PT, R40, 0x3a, !P2 ;  /* 0x0000003a2800780c */ /* 0x000fe20005701670 */
[----:B-----5:R-:W-:Y:S01]  /*14cd0*/  FMUL R2, R2, UR18 ;  /* 0x0000001202027c20 */ /* 0x020fe20008400000 */
[----:B------:R-:W-:Y:S01]  /*14ce0*/  F2FP.SATFINITE.E4M3.F32.PACK_AB_MERGE_C R7, RZ, R7, RZ ;  /* 0x00000007ff07723e */ /* 0x000fe200048070ff */
[----:B------:R-:W-:Y:S01]  /*14cf0*/  FMUL R5, R5, UR18 ;  /* 0x0000001205057c20 */ /* 0x000fe20008400000 */
[----:B------:R-:W-:Y:S01]  /*14d00*/  F2FP.SATFINITE.E4M3.F32.PACK_AB_MERGE_C R13, RZ, R8, RZ ;  /* 0x00000008ff0d723e */ /* 0x000fe200048070ff */
[----:B------:R-:W-:Y:S01]  /*14d10*/  FMUL R3, R3, UR18 ;  /* 0x0000001203037c20 */ /* 0x000fe20008400000 */
[----:B------:R-:W-:Y:S01]  /*14d20*/  @!P6 STG.E.U8 desc[UR26][R30.64+0x30], R15 ;  /* 0x0000300f1e00e986 */ /* 0x000fe2000c10111a */
[----:B------:R-:W-:Y:S01]  /*14d30*/  FMUL R0, R0, UR18 ;  /* 0x0000001200007c20 */ /* 0x000fe20008400000 */
[----:B------:R-:W-:-:S02]  /*14d40*/  F2FP.SATFINITE.E4M3.F32.PACK_AB_MERGE_C R5, RZ, R5, RZ ;  /* 0x00000005ff05723e */ /* 0x000fc400048070ff */
[----:B------:R0:W-:Y:S04]  /*14d50*/  @!P4 STG.E.U8 desc[UR26][R32.64+0x39], R7 ;  /* 0x000039072000c986 */ /* 0x0001e8000c10111a */
[----:B------:R1:W-:Y:S01]  /*14d60*/  @!P5 STG.E.U8 desc[UR26][R32.64+0x38], R13 ;  /* 0x0000380d2000d986 */ /* 0x0003e2000c10111a */
[----:B0-----:R-:W-:Y:S02]  /*14d70*/  F2FP.SATFINITE.E4M3.F32.PACK_AB_MERGE_C R7, RZ, R2, RZ ;  /* 0x00000002ff07723e */ /* 0x001fe400048070ff */
[----:B-1----:R-:W-:Y:S01]  /*14d80*/  F2FP.SATFINITE.E4M3.F32.PACK_AB_MERGE_C R13, RZ, R3, RZ ;  /* 0x00000003ff0d723e */ /* 0x002fe200048070ff */
[----:B------:R0:W-:Y:S02]  /*14d90*/  @!P0 STG.E.U8 desc[UR26][R30.64+0x39], R5 ;  /* 0x000039051e008986 */ /* 0x0001e4000c10111a */
[----:B0-----:R-:W-:Y:S01]  /*14da0*/  F2FP.SATFINITE.E4M3.F32.PACK_AB_MERGE_C R5, RZ, R0, RZ ;  /* 0x00000000ff05723e */ /* 0x001fe200048070ff */
[----:B---3--:R-:W-:Y:S01]  /*14db0*/  FMUL R0, R226, UR18 ;  /* 0x00000012e2007c20 */ /* 0x008fe20008400000 */
[----:B--2---:R-:W-:-:S02]  /*14dc0*/  FMUL R2, R227, UR18 ;  /* 0x00000012e3027c20 */ /* 0x004fc40008400000 */
[----:B------:R-:W2:Y:S01]  /*14dd0*/  LDL.LU R227, [R1+0x1c] ;  /* 0x00001c0001e37983 */ /* 0x000ea20000300800 */
[----:B----4-:R-:W-:-:S03]  /*14de0*/  FMUL R3, R220, UR18 ;  /* 0x00000012dc037c20 */ /* 0x010fc60008400000 */
[----:B------:R-:W3:Y:S04]  /*14df0*/  LDL.LU R220, [R1+0x20] ;  /* 0x0000200001dc7983 */ /* 0x000ee80000300800 */
[----:B------:R-:W4:Y:S01]  /*14e00*/  LDL.LU R226, [R1+0x24] ;  /* 0x0000240001e27983 */ /* 0x000f220000300800 */
[----:B------:R-:W-:Y:S01]  /*14e10*/  ISETP.LT.OR P6, PT, R40, 0x39, !P2 ;  /* 0x000000392800780c */ /* 0x000fe200057c1670 */
[----:B------:R-:W-:Y:S01]  /*14e20*/  FMUL R6, R6, UR18 ;  /* 0x0000001206067c20 */ /* 0x000fe20008400000 */
[C---:B------:R-:W-:Y:S02]  /*14e30*/  ISETP.LT.OR P5, PT, R40.reuse, 0x41, !P1 ;  /* 0x000000412800780c */ /* 0x040fe40004fa1670 */
[----:B------:R-:W-:Y:S02]  /*14e40*/  ISETP.LT.OR P4, PT, R40, 0x42, !P1 ;  /* 0x000000422800780c */ /* 0x000fe40004f81670 */
[----:B------:R-:W-:Y:S01]  /*14e50*/  F2FP.SATFINITE.E4M3.F32.PACK_AB_MERGE_C R11, RZ, R6, RZ ;  /* 0x00000006ff0b723e */ /* 0x000fe200048070ff */
[----:B------:R-:W-:Y:S01]  /*14e60*/  FMUL R4, R4, UR18 ;  /* 0x0000001204047c20 */ /* 0x000fe20008400000 */
[----:B------:R-:W-:-:S05]  /*14e70*/  ISETP.LT.OR P0, PT, R40, 0x42, !P2 ;  /* 0x000000422800780c */ /* 0x000fca0005701670 */
[----:B------:R-:W-:Y:S01]  /*14e80*/  @!P6 STG.E.U8 desc[UR26][R30.64+0x38], R11 ;  /* 0x0000380b1e00e986 */ /* 0x000fe2000c10111a */
[C---:B------:R-:W-:Y:S02]  /*14e90*/  ISETP.LT.OR P6, PT, R40.reuse, 0x41, !P2 ;  /* 0x000000412800780c */ /* 0x040fe400057c1670 */
[----:B------:R-:W-:Y:S01]  /*14ea0*/  F2FP.SATFINITE.E4M3.F32.PACK_AB_MERGE_C R9, RZ, R4, RZ ;  /* 0x00000004ff09723e */ /* 0x000fe200048070ff */
[----:B------:R0:W-:Y:S04]  /*14eb0*/  @!P4 STG.E.U8 desc[UR26][R32.64+0x41], R13 ;  /* 0x0000410d2000c986 */ /* 0x0001e8000c10111a */
[----:B------:R1:W-:Y:S01]  /*14ec0*/  @!P5 STG.E.U8 desc[UR26][R32.64+0x40], R9 ;  /* 0x000040092000d986 */ /* 0x0003e2000c10111a */
[C---:B------:R-:W-:Y:S02]  /*14ed0*/  ISETP.LT.OR P5, PT, R40.reuse, 0x49, !P1 ;  /* 0x000000492800780c */ /* 0x040fe40004fa1670 */
[----:B------:R-:W-:Y:S01]  /*14ee0*/  ISETP.LT.OR P4, PT, R40, 0x4a, !P1 ;  /* 0x0000004a2800780c */ /* 0x000fe20004f81670 */
[----:B------:R1:W-:Y:S01]  /*14ef0*/  @!P0 STG.E.U8 desc[UR26][R30.64+0x41], R5 ;  /* 0x000041051e008986 */ /* 0x0003e2000c10111a */
[----:B0-----:R-:W-:Y:S01]  /*14f00*/  F2FP.SATFINITE.E4M3.F32.PACK_AB_MERGE_C R13, RZ, R0, RZ ;  /* 0x00000000ff0d723e */ /* 0x001fe200048070ff */
[----:B------:R-:W-:-:S02]  /*14f10*/  FMUL R0, R223, UR18 ;  /* 0x00000012df007c20 */ /* 0x000fc40008400000 */
[----:B------:R-:W4:Y:S01]  /*14f20*/  LDL.LU R223, [R1+0x28] ;  /* 0x0000280001df7983 */ /* 0x000f220000300800 */
[----:B-1----:R-:W-:Y:S01]  /*14f30*/  F2FP.SATFINITE.E4M3.F32.PACK_AB_MERGE_C R9, RZ, R2, RZ ;  /* 0x00000002ff09723e */ /* 0x002fe200048070ff */
[----:B------:R-:W-:Y:S01]  /*14f40*/  FMUL R2, R222, UR18 ;  /* 0x00000012de027c20 */ /* 0x000fe20008400000 */
[----:B------:R-:W-:Y:S01]  /*14f50*/  ISETP.LT.OR P0, PT, R40, 0x4a, !P2 ;  /* 0x0000004a2800780c */ /* 0x000fe20005701670 */
[----:B------:R0:W-:Y:S03]  /*14f60*/  @!P6 STG.E.U8 desc[UR26][R30.64+0x40], R7 ;  /* 0x000040071e00e986 */ /* 0x0001e6000c10111a */
[----:B------:R-:W-:Y:S01]  /*14f70*/  F2FP.SATFINITE.E4M3.F32.PACK_AB_MERGE_C R5, RZ, R2, RZ ;  /* 0x00000002ff05723e */ /* 0x000fe200048070ff */
[----:B------:R-:W4:Y:S01]  /*14f80*/  LDL.LU R222, [R1+0x2c] ;  /* 0x00002c0001de7983 */ /* 0x000f220000300800 */
[----:B------:R-:W-:Y:S01]  /*14f90*/  FMUL R2, R224, UR18 ;  /* 0x00000012e0027c20 */ /* 0x000fe20008400000 */
[----:B------:R-:W-:-:S02]  /*14fa0*/  F2FP.SATFINITE.E4M3.F32.PACK_AB_MERGE_C R11, RZ, R3, RZ ;  /* 0x00000003ff0b723e */ /* 0x000fc400048070ff */
[----:B0-----:R-:W-:Y:S01]  /*14fb0*/  F2FP.SATFINITE.E4M3.F32.PACK_AB_MERGE_C R7, RZ, R0, RZ ;  /* 0x00000000ff07723e */ /* 0x001fe200048070ff */
[----:B------:R-:W-:Y:S02]  /*14fc0*/  FMUL R0, R225, UR18 ;  /* 0x00000012e1007c20 */ /* 0x000fe40008400000 */
[----:B------:R-:W4:Y:S04]  /*14fd0*/  LDL.LU R225, [R1+0x30] ;  /* 0x0000300001e17983 */ /* 0x000f280000300800 */
[----:B------:R-:W4:Y:S04]  /*14fe0*/  LDL.LU R224, [R1+0x34] ;  /* 0x0000340001e07983 */ /* 0x000f280000300800 */
[----:B------:R0:W-:Y:S04]  /*14ff0*/  @!P5 STG.E.U8 desc[UR26][R32.64+0x48], R9 ;  /* 0x000048092000d986 */ /* 0x0001e8000c10111a */
[----:B------:R-:W-:Y:S01]  /*15000*/  @!P4 STG.E.U8 desc[UR26][R32.64+0x49], R11 ;  /* 0x0000490b2000c986 */ /* 0x000fe2000c10111a */
[----:B0-----:R-:W-:-:S03]  /*15010*/  F2FP.SATFINITE.E4M3.F32.PACK_AB_MERGE_C R9, RZ, R0, RZ ;  /* 0x00000000ff09723e */ /* 0x001fc600048070ff */
[----:B------:R0:W-:Y:S01]  /*15020*/  @!P0 STG.E.U8 desc[UR26][R30.64+0x49], R7 ;  /* 0x000049071e008986 */ /* 0x0001e2000c10111a */
[----:B--2---:R-:W-:-:S03]  /*15030*/  FMUL R3, R227, UR18 ;  /* 0x00000012e3037c20 */ /* 0x004fc60008400000 */
[----:B------:R-:W2:Y:S01]  /*15040*/  LDL.LU R227, [R1+0x38] ;  /* 0x0000380001e37983 */ /* 0x000ea20000300800 */
[----:B---3--:R-:W-:-:S03]  /*15050*/  FMUL R0, R220, UR18 ;  /* 0x00000012dc007c20 */ /* 0x008fc60008400000 */
[----:B------:R-:W3:Y:S02]  /*15060*/  LDL.LU R220, [R1+0x3c] ;  /* 0x00003c0001dc7983 */ /* 0x000ee40000300800 */
[----:B0-----:R-:W-:Y:S01]  /*15070*/  F2FP.SATFINITE.E4M3.F32.PACK_AB_MERGE_C R7, RZ, R0, RZ ;  /* 0x00000000ff07723e */ /* 0x001fe200048070ff */
[----:B----4-:R-:W-:Y:S02]  /*15080*/  FMUL R0, R226, UR18 ;  /* 0x00000012e2007c20 */ /* 0x010fe40008400000 */
[----:B------:R-:W4:Y:S01]  /*15090*/  LDL.LU R226, [R1+0x40] ;  /* 0x0000400001e27983 */ /* 0x000f220000300800 */
[C---:B------:R-:W-:Y:S02]  /*150a0*/  ISETP.LT.OR P6, PT, R40.reuse, 0x49, !P2 ;  /* 0x000000492800780c */ /* 0x040fe400057c1670 */
[C---:B------:R-:W-:Y:S02]  /*150b0*/  ISETP.LT.OR P4, PT, R40.reuse, 0x52, !P1 ;  /* 0x000000522800780c */ /* 0x040fe40004f81670 */
[----:B------:R-:W-:-:S02]  /*150c0*/  ISETP.LT.OR P5, PT, R40, 0x51, !P1 ;  /* 0x000000512800780c */ /* 0x000fc40004fa1670 */
[----:B------:R-:W-:-:S07]  /*150d0*/  F2FP.SATFINITE.E4M3.F32.PACK_AB_MERGE_C R11, RZ, R2, RZ ;  /* 0x00000002ff0b723e */ /* 0x000fce00048070ff */
[----:B------:R0:W-:Y:S01]  /*150e0*/  @!P6 STG.E.U8 desc[UR26][R30.64+0x48], R13 ;  /* 0x0000480d1e00e986 */ /* 0x0001e2000c10111a */
[C---:B------:R-:W-:Y:S02]  /*150f0*/  ISETP.LT.OR P6, PT, R40.reuse, 0x51, !P2 ;  /* 0x000000512800780c */ /* 0x040fe400057c1670 */
[C---:B------:R-:W-:Y:S01]  /*15100*/  ISETP.LT.OR P0, PT, R40.reuse, 0x52, !P2 ;  /* 0x000000522800780c */ /* 0x040fe20005701670 */
[----:B------:R-:W-:Y:S01]  /*15110*/  @!P4 STG.E.U8 desc[UR26][R32.64+0x51], R9 ;  /* 0x000051092000c986 */ /* 0x000fe2000c10111a */
[----:B------:R-:W-:-:S03]  /*15120*/  ISETP.LT.OR P4, PT, R40, 0x5a, !P1 ;  /* 0x0000005a2800780c */ /* 0x000fc60004f81670 */
[----:B------:R1:W-:Y:S01]  /*15130*/  @!P5 STG.E.U8 desc[UR26][R32.64+0x50], R5 ;  /* 0x000050052000d986 */ /* 0x0003e2000c10111a */
[----:B------:R-:W-:Y:S01]  /*15140*/  ISETP.LT.OR P5, PT, R40, 0x59, !P1 ;  /* 0x000000592800780c */ /* 0x000fe20004fa1670 */
[----:B------:R-:W-:Y:S02]  /*15150*/  FMUL R2, R223, UR18 ;  /* 0x00000012df027c20 */ /* 0x000fe40008400000 */
[----:B------:R-:W4:Y:S01]  /*15160*/  LDL.LU R223, [R1+0x44] ;  /* 0x0000440001df7983 */ /* 0x000f220000300800 */
[----:B0-----:R-:W-:Y:S02]  /*15170*/  F2FP.SATFINITE.E4M3.F32.PACK_AB_MERGE_C R13, RZ, R3, RZ ;  /* 0x00000003ff0d723e */ /* 0x001fe400048070ff */
[----:B-1----:R-:W-:Y:S02]  /*15180*/  F2FP.SATFINITE.E4M3.F32.PACK_AB_MERGE_C R5, RZ, R0, RZ ;  /* 0x00000000ff05723e */ /* 0x002fe400048070ff */
[----:B------:R-:W-:Y:S01]  /*15190*/  F2FP.SATFINITE.E4M3.F32.PACK_AB_MERGE_C R9, RZ, R2, RZ ;  /* 0x00000002ff09723e */ /* 0x000fe200048070ff */
[----:B------:R-:W-:-:S02]  /*151a0*/  FMUL R0, R222, UR18 ;  /* 0x00000012de007c20 */ /* 0x000fc40008400000 */
[----:B------:R-:W4:Y:S04]  /*151b0*/  LDL.LU R222, [R1+0x48] ;  /* 0x0000480001de7983 */ /* 0x000f280000300800 */
[----:B------:R0:W-:Y:S01]  /*151c0*/  @!P6 STG.E.U8 desc[UR26][R30.64+0x50], R11 ;  /* 0x0000500b1e00e986 */ /* 0x0001e2000c10111a */
[----:B------:R-:W-:-:S03]  /*151d0*/  FMUL R2, R225, UR18 ;  /* 0x00000012e1027c20 */ /* 0x000fc60008400000 */
[----:B------:R-:W4:Y:S01]  /*151e0*/  LDL.LU R225, [R1+0x4c] ;  /* 0x00004c0001e17983 */ /* 0x000f220000300800 */
[----:B------:R-:W-:-:S03]  /*151f0*/  FMUL R3, R224, UR18 ;  /* 0x00000012e0037c20 */ /* 0x000fc60008400000 */
[----:B------:R-:W4:Y:S01]  /*15200*/  LDL.LU R224, [R1+0x50] ;  /* 0x0000500001e07983 */ /* 0x000f220000300800 */
[----:B0-----:R-:W-:-:S03]  /*15210*/  F2FP.SATFINITE.E4M3.F32.PACK_AB_MERGE_C R11, RZ, R0, RZ ;  /* 0x00000000ff0b723e */ /* 0x001fc600048070ff */
[----:B------:R-:W-:Y:S04]  /*15220*/  @!P0 STG.E.U8 desc[UR26][R30.64+0x51], R13 ;  /* 0x0000510d1e008986 */ /* 0x000fe8000c10111a */
[----:B------:R-:W-:Y:S04]  /*15230*/  @!P4 STG.E.U8 desc[UR26][R32.64+0x59], R5 ;  /* 0x000059052000c986 */ /* 0x000fe8000c10111a */
[----:B------:R0:W-:Y:S02]  /*15240*/  @!P5 STG.E.U8 desc[UR26][R32.64+0x58], R7 ;  /* 0x000058072000d986 */ /* 0x0001e4000c10111a */
[----:B0-----:R-:W-:Y:S01]  /*15250*/  F2FP.SATFINITE.E4M3.F32.PACK_AB_MERGE_C R7, RZ, R2, RZ ;  /* 0x00000002ff07723e */ /* 0x001fe200048070ff */
[----:B--2---:R-:W-:-:S02]  /*15260*/  FMUL R0, R227, UR18 ;  /* 0x00000012e3007c20 */ /* 0x004fc40008400000 */
[----:B------:R-:W2:Y:S03]  /*15270*/  LDL.LU R227, [R1+0x54] ;  /* 0x0000540001e37983 */ /* 0x000ea60000300800 */
[----:B------:R-:W-:Y:S01]  /*15280*/  F2FP.SATFINITE.E4M3.F32.PACK_AB_MERGE_C R5, RZ, R0, RZ ;  /* 0x00000000ff05723e */ /* 0x000fe200048070ff */
[----:B---3--:R-:W-:Y:S02]  /*15290*/  FMUL R0, R220, UR18 ;  /* 0x00000012dc007c20 */ /* 0x008fe40008400000 */
[----:B------:R-:W3:Y:S01]  /*152a0*/  LDL.LU R220, [R1+0x58] ;  /* 0x0000580001dc7983 */ /* 0x000ee20000300800 */
[----:B----4-:R-:W-:-:S03]  /*152b0*/  FMUL R2, R226, UR18 ;  /* 0x00000012e2027c20 */ /* 0x010fc60008400000 */
[----:B------:R-:W4:Y:S01]  /*152c0*/  LDL.LU R226, [R1+0x5c] ;  /* 0x00005c0001e27983 */ /* 0x000f220000300800 */
[C---:B------:R-:W-:Y:S02]  /*152d0*/  ISETP.LT.OR P0, PT, R40.reuse, 0x5a, !P2 ;  /* 0x0000005a2800780c */ /* 0x040fe40005701670 */
[C---:B------:R-:W-:Y:S02]  /*152e0*/  ISETP.LT.OR P6, PT, R40.reuse, 0x59, !P2 ;  /* 0x000000592800780c */ /* 0x040fe400057c1670 */
[C---:B------:R-:W-:Y:S02]  /*152f0*/  ISETP.LT.OR P5, PT, R40.reuse, 0x61, !P1 ;  /* 0x000000612800780c */ /* 0x040fe40004fa1670 */
[----:B------:R-:W-:-:S07]  /*15300*/  ISETP.LT.OR P4, PT, R40, 0x62, !P1 ;  /* 0x000000622800780c */ /* 0x000fce0004f81670 */
[----:B------:R-:W-:Y:S01]  /*15310*/  @!P0 STG.E.U8 desc[UR26][R30.64+0x59], R11 ;  /* 0x0000590b1e008986 */ /* 0x000fe2000c10111a */
[----:B------:R-:W-:-:S03]  /*15320*/  ISETP.LT.OR P0, PT, R40, 0x62, !P2 ;  /* 0x000000622800780c */ /* 0x000fc60005701670 */
[----:B------:R0:W-:Y:S01]  /*15330*/  @!P6 STG.E.U8 desc[UR26][R30.64+0x58], R9 ;  /* 0x000058091e00e986 */ /* 0x0001e2000c10111a */
[----:B------:R-:W-:-:S03]  /*15340*/  ISETP.LT.OR P6, PT, R40, 0x61, !P2 ;  /* 0x000000612800780c */ /* 0x000fc600057c1670 */
[----:B------:R1:W-:Y:S01]  /*15350*/  @!P5 STG.E.U8 desc[UR26][R32.64+0x60], R7 ;  /* 0x000060072000d986 */ /* 0x0003e2000c10111a */
[----:B------:R-:W-:Y:S02]  /*15360*/  ISETP.LT.OR P5, PT, R40, 0x69, !P1 ;  /* 0x000000692800780c */ /* 0x000fe40004fa1670 */
[----:B0-----:R-:W-:Y:S01]  /*15370*/  F2FP.SATFINITE.E4M3.F32.PACK_AB_MERGE_C R9, RZ, R0, RZ ;  /* 0x00000000ff09723e */ /* 0x001fe200048070ff */
[----:B------:R-:W-:Y:S02]  /*15380*/  FMUL R0, R223, UR18 ;  /* 0x00000012df007c20 */ /* 0x000fe40008400000 */
[----:B------:R-:W4:Y:S01]  /*15390*/  LDL.LU R223, [R1+0x60] ;  /* 0x0000600001df7983 */ /* 0x000f220000300800 */
[----:B------:R-:W-:Y:S02]  /*153a0*/  F2FP.SATFINITE.E4M3.F32.PACK_AB_MERGE_C R11, RZ, R2, RZ ;  /* 0x00000002ff0b723e */ /* 0x000fe400048070ff */
[----:B------:R-:W-:Y:S01]  /*153b0*/  F2FP.SATFINITE.E4M3.F32.PACK_AB_MERGE_C R13, RZ, R3, RZ ;  /* 0x00000003ff0d723e */ /* 0x000fe200048070ff */
[----:B------:R-:W-:Y:S01]  /*153c0*/  FMUL R2, R222, UR18 ;  /* 0x00000012de027c20 */ /* 0x000fe20008400000 */
[----:B-1----:R-:W-:Y:S01]  /*153d0*/  F2FP.SATFINITE.E4M3.F32.PACK_AB_MERGE_C R7, RZ, R0, RZ ;  /* 0x00000000ff07723e */ /* 0x002fe200048070ff */
[----:B------:R-:W4:Y:S04]  /*153e0*/  LDL.LU R222, [R1+0x64] ;  /* 0x0000640001de7983 */ /* 0x000f280000300800 */
[----:B------:R-:W-:Y:S01]  /*153f0*/  @!P4 STG.E.U8 desc[UR26][R32.64+0x61], R13 ;  /* 0x0000610d2000c986 */ /* 0x000fe2000c10111a */
[----:B------:R-:W-:-:S03]  /*15400*/  FMUL R3, R225, UR18 ;  /* 0x00000012e1037c20 */ /* 0x000fc60008400000 */
[----:B------:R-:W4:Y:S01]  /*15410*/  LDL.LU R225, [R1+0x68] ;  /* 0x0000680001e17983 */ /* 0x000f220000300800 */
[----:B------:R-:W-:-:S03]  /*15420*/  FMUL R0, R224, UR18 ;  /* 0x00000012e0007c20 */ /* 0x000fc60008400000 */
[----:B------:R0:W-:Y:S04]  /*15430*/  @!P0 STG.E.U8 desc[UR26][R30.64+0x61], R9 ;  /* 0x000061091e008986 */ /* 0x0001e8000c10111a */
[----:B------:R-:W4:Y:S04]  /*15440*/  LDL.LU R224, [R1+0x6c] ;  /* 0x00006c0001e07983 */ /* 0x000f280000300800 */
[----:B------:R1:W-:Y:S01]  /*15450*/  @!P6 STG.E.U8 desc[UR26][R30.64+0x60], R5 ;  /* 0x000060051e00e986 */ /* 0x0003e2000c10111a */
[----:B0-----:R-:W-:-:S03]  /*15460*/  F2FP.SATFINITE.E4M3.F32.PACK_AB_MERGE_C R9, RZ, R0, RZ ;  /* 0x00000000ff09723e */ /* 0x001fc600048070ff */
[----:B------:R0:W-:Y:S01]  /*15470*/  @!P5 STG.E.U8 desc[UR26][R32.64+0x68], R11 ;  /* 0x0000680b2000d986 */ /* 0x0001e2000c10111a */
[----:B-1----:R-:W-:Y:S01]  /*15480*/  F2FP.SATFINITE.E4M3.F32.PACK_AB_MERGE_C R5, RZ, R2, RZ ;  /* 0x00000002ff05723e */ /* 0x002fe200048070ff */
[----:B--2---:R-:W-:Y:S02]  /*15490*/  FMUL R0, R227, UR18 ;  /* 0x00000012e3007c20 */ /* 0x004fe40008400000 */
[----:B------:R-:W2:Y:S03]  /*154a0*/  LDL.LU R227, [R1+0x70] ;  /* 0x0000700001e37983 */ /* 0x000ea60000300800 */
[----:B0-----:R-:W-:Y:S01]  /*154b0*/  F2FP.SATFINITE.E4M3.F32.PACK_AB_MERGE_C R11, RZ, R0, RZ ;  /* 0x00000000ff0b723e */ /* 0x001fe200048070ff */
[----:B---3--:R-:W-:Y:S02]  /*154c0*/  FMUL R2, R220, UR18 ;  /* 0x00000012dc027c20 */ /* 0x008fe40008400000 */
[----:B------:R-:W3:Y:S01]  /*154d0*/  LDL.LU R220, [R1+0x74] ;  /* 0x0000740001dc7983 */ /* 0x000ee20000300800 */
[----:B----4-:R-:W-:-:S03]  /*154e0*/  FMUL R0, R226, UR18 ;  /* 0x00000012e2007c20 */ /* 0x010fc60008400000 */
[----:B------:R-:W4:Y:S01]  /*154f0*/  LDL.LU R226, [R1+0x78] ;  /* 0x0000780001e27983 */ /* 0x000f220000300800 */
[C---:B------:R-:W-:Y:S02]  /*15500*/  ISETP.LT.OR P4, PT, R40.reuse, 0x6a, !P1 ;  /* 0x0000006a2800780c */ /* 0x040fe40004f81670 */
[C---:B------:R-:W-:Y:S02]  /*15510*/  ISETP.LT.OR P6, PT, R40.reuse, 0x69, !P2 ;  /* 0x000000692800780c */ /* 0x040fe400057c1670 */
[C---:B------:R-:W-:Y:S02]  /*15520*/  ISETP.LT.OR P0, PT, R40.reuse, 0x6a, !P2 ;  /* 0x0000006a2800780c */ /* 0x040fe40005701670 */
[----:B------:R-:W-:Y:S02]  /*15530*/  ISETP.LT.OR P5, PT, R40, 0x71, !P1 ;  /* 0x000000712800780c */ /* 0x000fe40004fa1670 */
[----:B------:R-:W-:-:S05]  /*15540*/  F2FP.SATFINITE.E4M3.F32.PACK_AB_MERGE_C R13, RZ, R3, RZ ;  /* 0x00000003ff0d723e */ /* 0x000fca00048070ff */
[----:B------:R0:W-:Y:S01]  /*15550*/  @!P4 STG.E.U8 desc[UR26][R32.64+0x69], R7 ;  /* 0x000069072000c986 */ /* 0x0001e2000c10111a */
[----:B------:R-:W-:-:S03]  /*15560*/  ISETP.LT.OR P4, PT, R40, 0x72, !P1 ;  /* 0x000000722800780c */ /* 0x000fc60004f81670 */
[----:B------:R1:W-:Y:S01]  /*15570*/  @!P6 STG.E.U8 desc[UR26][R30.64+0x68], R5 ;  /* 0x000068051e00e986 */ /* 0x0003e2000c10111a */
[----:B------:R-:W-:-:S03]  /*15580*/  ISETP.LT.OR P6, PT, R40, 0x71, !P2 ;  /* 0x000000712800780c */ /* 0x000fc600057c1670 */
[----:B------:R-:W-:Y:S01]  /*15590*/  @!P0 STG.E.U8 desc[UR26][R30.64+0x69], R13 ;  /* 0x0000690d1e008986 */ /* 0x000fe2000c10111a */
[----:B0-----:R-:W-:Y:S01]  /*155a0*/  F2FP.SATFINITE.E4M3.F32.PACK_AB_MERGE_C R7, RZ, R2, RZ ;  /* 0x00000002ff07723e */ /* 0x001fe200048070ff */
[----:B------:R-:W-:Y:S02]  /*155b0*/  FMUL R2, R223, UR18 ;  /* 0x00000012df027c20 */ /* 0x000fe40008400000 */
[----:B------:R-:W4:Y:S01]  /*155c0*/  LDL.LU R223, [R1+0x7c] ;  /* 0x00007c0001df7983 */ /* 0x000f220000300800 */
[----:B------:R-:W-:Y:S02]  /*155d0*/  ISETP.LT.OR P0, PT, R40, 0x72, !P2 ;  /* 0x000000722800780c */ /* 0x000fe40005701670 */
[----:B-1----:R-:W-:Y:S01]  /*155e0*/  F2FP.SATFINITE.E4M3.F32.PACK_AB_MERGE_C R5, RZ, R0, RZ ;  /* 0x00000000ff05723e */ /* 0x002fe200048070ff */
[----:B------:R-:W-:Y:S02]  /*155f0*/  FMUL R3, R222, UR18 ;  /* 0x00000012de037c20 */ /* 0x000fe40008400000 */
[----:B------:R-:W4:Y:S04]  /*15600*/  LDL.LU R222, [R1+0x80] ;  /* 0x0000800001de7983 */ /* 0x000f280000300800 */
[----:B------:R0:W-:Y:S01]  /*15610*/  @!P4 STG.E.U8 desc[UR26][R32.64+0x71], R11 ;  /* 0x0000710b2000c986 */ /* 0x0001e2000c10111a */
[----:B------:R-:W-:-:S03]  /*15620*/  FMUL R0, R225, UR18 ;  /* 0x00000012e1007c20 */ /* 0x000fc60008400000 */
[----:B------:R1:W-:Y:S04]  /*15630*/  @!P5 STG.E.U8 desc[UR26][R32.64+0x70], R9 ;  /* 0x000070092000d986 */ /* 0x0003e8000c10111a */
[----:B------:R-:W4:Y:S01]  /*15640*/  LDL.LU R225, [R1+0x84] ;  /* 0x0000840001e17983 */ /* 0x000f220000300800 */
[----:B0-----:R-:W-:Y:S01]  /*15650*/  F2FP.SATFINITE.E4M3.F32.PACK_AB_MERGE_C R11, RZ, R0, RZ ;  /* 0x00000000ff0b723e */ /* 0x001fe200048070ff */
[----:B------:R-:W-:Y:S02]  /*15660*/  FMUL R0, R224, UR18 ;  /* 0x00000012e0007c20 */ /* 0x000fe40008400000 */
[----:B------:R-:W4:Y:S01]  /*15670*/  LDL.LU R224, [R1+0x88] ;  /* 0x0000880001e07983 */ /* 0x000f220000300800 */
[----:B-1----:R-:W-:-:S03]  /*15680*/  F2FP.SATFINITE.E4M3.F32.PACK_AB_MERGE_C R9, RZ, R2, RZ ;  /* 0x00000002ff09723e */ /* 0x002fc600048070ff */
[----:B------:R0:W-:Y:S04]  /*15690*/  @!P6 STG.E.U8 desc[UR26][R30.64+0x70], R7 ;  /* 0x000070071e00e986 */ /* 0x0001e8000c10111a */
[----:B------:R1:W-:Y:S01]  /*156a0*/  @!P0 STG.E.U8 desc[UR26][R30.64+0x71], R5 ;  /* 0x000071051e008986 */ /* 0x0003e2000c10111a */
[----:B0-----:R-:W-:Y:S01]  /*156b0*/  F2FP.SATFINITE.E4M3.F32.PACK_AB_MERGE_C R7, RZ, R0, RZ ;  /* 0x00000000ff07723e */ /* 0x001fe200048070ff */
[----:B--2---:R-:W-:Y:S02]  /*156c0*/  FMUL R2, R227, UR18 ;  /* 0x00000012e3027c20 */ /* 0x004fe40008400000 */
[----:B------:R-:W2:Y:S03]  /*156d0*/  LDL.LU R227, [R1+0x8c] ;  /* 0x00008c0001e37983 */ /* 0x000ea60000300800 */
[----:B-1----:R-:W-:Y:S01]  /*156e0*/  F2FP.SATFINITE.E4M3.F32.PACK_AB_MERGE_C R5, RZ, R2, RZ ;  /* 0x00000002ff05723e */ /* 0x002fe200048070ff */
[----:B---3--:R-:W-:-:S02]  /*156f0*/  FMUL R0, R220, UR18 ;  /* 0x00000012dc007c20 */ /* 0x008fc40008400000 */
        /* <DEDUP_REMOVED lines=10> */
[----:B------:R-:W-:Y:S01]  /*157a0*/  @!P4 STG.E.U8 desc[UR26][R32.64+0x79], R13 ;  /* 0x0000790d2000c986 */ /* 0x000fe2000c10111a */
[----:B------:R-:W-:Y:S02]  /*157b0*/  ISETP.LT.OR P4, PT, R40, 0x82, !P1 ;  /* 0x000000822800780c */ /* 0x000fe40004f81670 */
[----:B0-----:R-:W-:Y:S01]  /*157c0*/  F2FP.SATFINITE.E4M3.F32.PACK_AB_MERGE_C R9, RZ, R0, RZ ;  /* 0x00000000ff09723e */ /* 0x001fe200048070ff */
[----:B------:R-:W-:Y:S02]  /*157d0*/  FMUL R3, R223, UR18 ;  /* 0x00000012df037c20 */ /* 0x000fe40008400000 */
[----:B------:R-:W4:Y:S01]  /*157e0*/  LDL.LU R223, [R1+0x98] ;  /* 0x0000980001df7983 */ /* 0x000f220000300800 */
[----:B------:R-:W-:-:S03]  /*157f0*/  FMUL R0, R222, UR18 ;  /* 0x00000012de007c20 */ /* 0x000fc60008400000 */
[----:B------:R-:W4:Y:S04]  /*15800*/  LDL.LU R222, [R1+0x9c] ;  /* 0x00009c0001de7983 */ /* 0x000f280000300800 */
[----:B------:R0:W-:Y:S04]  /*15810*/  @!P0 STG.E.U8 desc[UR26][R30.64+0x79], R7 ;  /* 0x000079071e008986 */ /* 0x0001e8000c10111a */
[----:B------:R1:W-:Y:S01]  /*15820*/  @!P6 STG.E.U8 desc[UR26][R30.64+0x78], R11 ;  /* 0x0000780b1e00e986 */ /* 0x0003e2000c10111a */
[----:B0-----:R-:W-:Y:S01]  /*15830*/  F2FP.SATFINITE.E4M3.F32.PACK_AB_MERGE_C R7, RZ, R0, RZ ;  /* 0x00000000ff07723e */ /* 0x001fe200048070ff */
[----:B------:R-:W-:-:S02]  /*15840*/  FMUL R0, R225, UR18 ;  /* 0x00000012e1007c20 */ /* 0x000fc40008400000 */
[----:B------:R-:W4:Y:S01]  /*15850*/  LDL.LU R225, [R1+0xa0] ;  /* 0x0000a00001e17983 */ /* 0x000f220000300800 */
[----:B-1----:R-:W-:Y:S01]  /*15860*/  F2FP.SATFINITE.E4M3.F32.PACK_AB_MERGE_C R11, RZ, R2, RZ ;  /* 0x00000002ff0b723e */ /* 0x002fe200048070ff */
[----:B------:R-:W-:Y:S02]  /*15870*/  FMUL R2, R224, UR18 ;  /* 0x00000012e0027c20 */ /* 0x000fe40008400000 */
[----:B------:R-:W4:Y:S01]  /*15880*/  LDL.LU R224, [R1+0xa4] ;  /* 0x0000a40001e07983 */ /* 0x000f220000300800 */
[----:B------:R-:W-:-:S03]  /*15890*/  F2FP.SATFINITE.E4M3.F32.PACK_AB_MERGE_C R13, RZ, R3, RZ ;  /* 0x00000003ff0d723e */ /* 0x000fc600048070ff */
[----:B------:R0:W-:Y:S04]  /*158a0*/  @!P5 STG.E.U8 desc[UR26][R32.64+0x80], R5 ;  /* 0x000080052000d986 */ /* 0x0001e8000c10111a */
[----:B------:R1:W-:Y:S01]  /*158b0*/  @!P4 STG.E.U8 desc[UR26][R32.64+0x81], R9 ;  /* 0x000081092000c986 */ /* 0x0003e2000c10111a */
[----:B0-----:R-:W-:Y:S02]  /*158c0*/  F2FP.SATFINITE.E4M3.F32.PACK_AB_MERGE_C R5, RZ, R0, RZ ;  /* 0x00000000ff05723e */ /* 0x001fe400048070ff */
[----:B-1----:R-:W-:Y:S01]  /*158d0*/  F2FP.SATFINITE.E4M3.F32.PACK_AB_MERGE_C R9, RZ, R2, RZ ;  /* 0x00000002ff09723e */ /* 0x002fe200048070ff */
[----:B--2---:R-:W-:Y:S02]  /*158e0*/  FMUL R0, R227, UR18 ;  /* 0x00000012e3007c20 */ /* 0x004fe40008400000 */
[----:B------:R-:W2:Y:S01]  /*158f0*/  LDL.LU R227, [R1+0xa8] ;  /* 0x0000a80001e37983 */ /* 0x000ea20000300800 */
[----:B---3--:R-:W-:-:S03]  /*15900*/  FMUL R2, R220, UR18 ;  /* 0x00000012dc027c20 */ /* 0x008fc60008400000 */
[----:B------:R-:W3:Y:S01]  /*15910*/  LDL.LU R220, [R1+0xac] ;  /* 0x0000ac0001dc7983 */ /* 0x000ee20000300800 */
[----:B----4-:R-:W-:-:S03]  /*15920*/  FMUL R3, R226, UR18 ;  /* 0x00000012e2037c20 */ /* 0x010fc60008400000 */
[----:B------:R-:W4:Y:S01]  /*15930*/  LDL.LU R226, [R1+0xb0] ;  /* 0x0000b00001e27983 */ /* 0x000f220000300800 */
[C---:B------:R-:W-:Y:S02]  /*15940*/  ISETP.LT.OR P6, PT, R40.reuse, 0x81, !P2 ;  /* 0x000000812800780c */ /* 0x040fe400057c1670 */
[C---:B------:R-:W-:Y:S02]  /*15950*/  ISETP.LT.OR P0, PT, R40.reuse, 0x82, !P2 ;  /* 0x000000822800780c */ /* 0x040fe40005701670 */
[C---:B------:R-:W-:Y:S02]  /*15960*/  ISETP.LT.OR P5, PT, R40.reuse, 0x89, !P1 ;  /* 0x000000892800780c */ /* 0x040fe40004fa1670 */
[----:B------:R-:W-:-:S07]  /*15970*/  ISETP.LT.OR P4, PT, R40, 0x8a, !P1 ;  /* 0x0000008a2800780c */ /* 0x000fce0004f81670 */
[----:B------:R0:W-:Y:S01]  /*15980*/  @!P6 STG.E.U8 desc[UR26][R30.64+0x80], R11 ;  /* 0x0000800b1e00e986 */ /* 0x0001e2000c10111a */
[----:B------:R-:W-:-:S03]  /*15990*/  ISETP.LT.OR P6, PT, R40, 0x89, !P2 ;  /* 0x000000892800780c */ /* 0x000fc600057c1670 */
[----:B------:R-:W-:Y:S01]  /*159a0*/  @!P0 STG.E.U8 desc[UR26][R30.64+0x81], R13 ;  /* 0x0000810d1e008986 */ /* 0x000fe2000c10111a */
[----:B------:R-:W-:-:S03]  /*159b0*/  ISETP.LT.OR P0, PT, R40, 0x8a, !P2 ;  /* 0x0000008a2800780c */ /* 0x000fc60005701670 */
[----:B------:R-:W-:Y:S01]  /*159c0*/  @!P5 STG.E.U8 desc[UR26][R32.64+0x88], R7 ;  /* 0x000088072000d986 */ /* 0x000fe2000c10111a */
[----:B0-----:R-:W-:-:S03]  /*159d0*/  F2FP.SATFINITE.E4M3.F32.PACK_AB_MERGE_C R11, RZ, R0, RZ ;  /* 0x00000000ff0b723e */ /* 0x001fc600048070ff */
[----:B------:R0:W-:Y:S01]  /*159e0*/  @!P4 STG.E.U8 desc[UR26][R32.64+0x89], R5 ;  /* 0x000089052000c986 */ /* 0x0001e2000c10111a */
[----:B------:R-:W-:Y:S01]  /*159f0*/  FMUL R0, R223, UR18 ;  /* 0x00000012df007c20 */ /* 0x000fe20008400000 */
[----:B------:R-:W-:Y:S02]  /*15a00*/  ISETP.LT.OR P5, PT, R40, 0x91, !P1 ;  /* 0x000000912800780c */ /* 0x000fe40004fa1670 */
[----:B------:R-:W3:Y:S02]  /*15a10*/  LDL.LU R223, [R1+0xb4] ;  /* 0x0000b40001df7983 */ /* 0x000ee40000300800 */
[----:B0-----:R-:W-:Y:S01]  /*15a20*/  F2FP.SATFINITE.E4M3.F32.PACK_AB_MERGE_C R5, RZ, R0, RZ ;  /* 0x00000000ff05723e */ /* 0x001fe200048070ff */
[----:B------:R-:W-:Y:S02]  /*15a30*/  FMUL R0, R222, UR18 ;  /* 0x00000012de007c20 */ /* 0x000fe40008400000 */
[----:B------:R-:W3:Y:S01]  /*15a40*/  LDL.LU R222, [R1+0xb8] ;  /* 0x0000b80001de7983 */ /* 0x000ee20000300800 */
[----:B------:R-:W-:-:S03]  /*15a50*/  F2FP.SATFINITE.E4M3.F32.PACK_AB_MERGE_C R7, RZ, R2, RZ ;  /* 0x00000002ff07723e */ /* 0x000fc600048070ff */
[----:B------:R0:W-:Y:S04]  /*15a60*/  @!P6 STG.E.U8 desc[UR26][R30.64+0x88], R9 ;  /* 0x000088091e00e986 */ /* 0x0001e8000c10111a */
[----:B------:R1:W-:Y:S01]  /*15a70*/  @!P0 STG.E.U8 desc[UR26][R30.64+0x89], R11 ;  /* 0x0000890b1e008986 */ /* 0x0003e2000c10111a */
[----:B------:R-:W-:Y:S01]  /*15a80*/  FMUL R2, R225, UR18 ;  /* 0x00000012e1027c20 */ /* 0x000fe20008400000 */
[----:B0-----:R-:W-:Y:S02]  /*15a90*/  F2FP.SATFINITE.E4M3.F32.PACK_AB_MERGE_C R9, RZ, R0, RZ ;  /* 0x00000000ff09723e */ /* 0x001fe400048070ff */
[----:B------:R-:W3:Y:S01]  /*15aa0*/  LDL.LU R225, [R1+0xbc] ;  /* 0x0000bc0001e17983 */ /* 0x000ee20000300800 */
[----:B------:R-:W-:-:S03]  /*15ab0*/  FMUL R0, R224, UR18 ;  /* 0x00000012e0007c20 */ /* 0x000fc60008400000 */
[----:B------:R-:W3:Y:S01]  /*15ac0*/  LDL.LU R224, [R1+0xc0] ;  /* 0x0000c00001e07983 */ /* 0x000ee20000300800 */
[----:B-1----:R-:W-:-:S03]  /*15ad0*/  F2FP.SATFINITE.E4M3.F32.PACK_AB_MERGE_C R11, RZ, R2, RZ ;  /* 0x00000002ff0b723e */ /* 0x002fc600048070ff */
[----:B------:R0:W-:Y:S02]  /*15ae0*/  @!P5 STG.E.U8 desc[UR26][R32.64+0x90], R7 ;  /* 0x000090072000d986 */ /* 0x0001e4000c10111a */
[----:B0-----:R-:W-:Y:S01]  /*15af0*/  F2FP.SATFINITE.E4M3.F32.PACK_AB_MERGE_C R7, RZ, R0, RZ ;  /* 0x00000000ff07723e */ /* 0x001fe200048070ff */
[----:B--2---:R-:W-:Y:S02]  /*15b00*/  FMUL R2, R227, UR18 ;  /* 0x00000012e3027c20 */ /* 0x004fe40008400000 */
[----:B------:R-:W2:Y:S01]  /*15b10*/  LDL.LU R227, [R1+0xc4] ;  /* 0x0000c40001e37983 */ /* 0x000ea20000300800 */
[----:B----4-:R-:W-:-:S03]  /*15b20*/  FMUL R0, R226, UR18 ;  /* 0x00000012e2007c20 */ /* 0x010fc60008400000 */
[----:B------:R-:W4:Y:S01]  /*15b30*/  LDL.LU R226, [R1+0xc8] ;  /* 0x0000c80001e27983 */ /* 0x000f220000300800 */
[C---:B------:R-:W-:Y:S02]  /*15b40*/  ISETP.LT.OR P4, PT, R40.reuse, 0x92, !P1 ;  /* 0x000000922800780c */ /* 0x040fe40004f81670 */
[C---:B------:R-:W-:Y:S01]  /*15b50*/  ISETP.LT.OR P6, PT, R40.reuse, 0x91, !P2 ;  /* 0x000000912800780c */ /* 0x040fe200057c1670 */
[----:B------:R-:W4:Y:S01]  /*15b60*/  LDL.LU R221, [R1+0xcc] ;  /* 0x0000cc0001dd7983 */ /* 0x000f220000300800 */
[C---:B------:R-:W-:Y:S02]  /*15b70*/  ISETP.LT.OR P0, PT, R40.reuse, 0x92, !P2 ;  /* 0x000000922800780c */ /* 0x040fe40005701670 */
[----:B------:R-:W-:Y:S02]  /*15b80*/  F2FP.SATFINITE.E4M3.F32.PACK_AB_MERGE_C R13, RZ, R3, RZ ;  /* 0x00000003ff0d723e */ /* 0x000fe400048070ff */
[----:B------:R-:W-:Y:S01]  /*15b90*/  ISETP.LT.OR P5, PT, R40, 0x99, !P1 ;  /* 0x000000992800780c */ /* 0x000fe20004fa1670 */
[----:B---3--:R-:W-:-:S02]  /*15ba0*/  FMUL R3, R220, UR18 ;  /* 0x00000012dc037c20 */ /* 0x008fc40008400000 */
[----:B------:R-:W3:Y:S04]  /*15bb0*/  LDL.LU R220, [R1+0xd0] ;  /* 0x0000d00001dc7983 */ /* 0x000ee80000300800 */
[----:B------:R-:W-:Y:S01]  /*15bc0*/  @!P4 STG.E.U8 desc[UR26][R32.64+0x91], R13 ;  /* 0x0000910d2000c986 */ /* 0x000fe2000c10111a */
[----:B------:R-:W-:-:S03]  /*15bd0*/  ISETP.LT.OR P4, PT, R40, 0x9a, !P1 ;  /* 0x0000009a2800780c */ /* 0x000fc60004f81670 */
[----:B------:R0:W-:Y:S01]  /*15be0*/  @!P6 STG.E.U8 desc[UR26][R30.64+0x90], R5 ;  /* 0x000090051e00e986 */ /* 0x0001e2000c10111a */
[----:B------:R-:W-:-:S03]  /*15bf0*/  ISETP.LT.OR P6, PT, R40, 0x99, !P2 ;  /* 0x000000992800780c */ /* 0x000fc600057c1670 */
[----:B------:R1:W-:Y:S01]  /*15c00*/  @!P0 STG.E.U8 desc[UR26][R30.64+0x91], R9 ;  /* 0x000091091e008986 */ /* 0x0003e2000c10111a */
[----:B0-----:R-:W-:Y:S02]  /*15c10*/  F2FP.SATFINITE.E4M3.F32.PACK_AB_MERGE_C R5, RZ, R2, RZ ;  /* 0x00000002ff05723e */ /* 0x001fe400048070ff */
[----:B-1----:R-:W-:Y:S01]  /*15c20*/  F2FP.SATFINITE.E4M3.F32.PACK_AB_MERGE_C R9, RZ, R0, RZ ;  /* 0x00000000ff09723e */ /* 0x002fe200048070ff */
[----:B------:R-:W-:Y:S02]  /*15c30*/  FMUL R0, R223, UR18 ;  /* 0x00000012df007c20 */ /* 0x000fe40008400000 */
[----:B------:R-:W3:Y:S01]  /*15c40*/  LDL.LU R223, [R1+0xd4] ;  /* 0x0000d40001df7983 */ /* 0x000ee20000300800 */
[----:B------:R-:W-:-:S03]  /*15c50*/  FMUL R2, R222, UR18 ;  /* 0x00000012de027c20 */ /* 0x000fc60008400000 */
[----:B------:R-:W3:Y:S04]  /*15c60*/  LDL.LU R222, [R1+0xd8] ;  /* 0x0000d80001de7983 */ /* 0x000ee80000300800 */
[----:B------:R0:W-:Y:S04]  /*15c70*/  @!P5 STG.E.U8 desc[UR26][R32.64+0x98], R11 ;  /* 0x0000980b2000d986 */ /* 0x0001e8000c10111a */
[----:B------:R-:W-:Y:S04]  /*15c80*/  @!P4 STG.E.U8 desc[UR26][R32.64+0x99], R7 ;  /* 0x000099072000c986 */ /* 0x000fe8000c10111a */
[----:B------:R1:W-:Y:S01]  /*15c90*/  @!P6 STG.E.U8 desc[UR26][R30.64+0x98], R5 ;  /* 0x000098051e00e986 */ /* 0x0003e2000c10111a */
[----:B0-----:R-:W-:Y:S01]  /*15ca0*/  F2FP.SATFINITE.E4M3.F32.PACK_AB_MERGE_C R11, RZ, R0, RZ ;  /* 0x00000000ff0b723e */ /* 0x001fe200048070ff */
[----:B------:R-:W-:-:S02]  /*15cb0*/  FMUL R0, R225, UR18 ;  /* 0x00000012e1007c20 */ /* 0x000fc40008400000 */
[----:B------:R-:W3:Y:S01]  /*15cc0*/  LDL.LU R225, [R1+0xdc] ;  /* 0x0000dc0001e17983 */ /* 0x000ee20000300800 */
[----:B-1----:R-:W-:Y:S01]  /*15cd0*/  F2FP.SATFINITE.E4M3.F32.PACK_AB_MERGE_C R5, RZ, R2, RZ ;  /* 0x00000002ff05723e */ /* 0x002fe200048070ff */
[----:B------:R-:W-:Y:S02]  /*15ce0*/  FMUL R2, R224, UR18 ;  /* 0x00000012e0027c20 */ /* 0x000fe40008400000 */
[----:B------:R-:W3:Y:S01]  /*15cf0*/  LDL.LU R224, [R1+0xe0] ;  /* 0x0000e00001e07983 */ /* 0x000ee20000300800 */
[----:B------:R-:W-:Y:S02]  /*15d00*/  F2FP.SATFINITE.E4M3.F32.PACK_AB_MERGE_C R13, RZ, R3, RZ ;  /* 0x00000003ff0d723e */ /* 0x000fe400048070ff */
[----:B------:R-:W-:Y:S01]  /*15d10*/  F2FP.SATFINITE.E4M3.F32.PACK_AB_MERGE_C R7, RZ, R0, RZ ;  /* 0x00000000ff07723e */ /* 0x000fe200048070ff */
[----:B--2---:R-:W-:Y:S02]  /*15d20*/  FMUL R3, R227, UR18 ;  /* 0x00000012e3037c20 */ /* 0x004fe40008400000 */
[----:B------:R-:W2:Y:S01]  /*15d30*/  LDL.LU R227, [R1+0xe4] ;  /* 0x0000e40001e37983 */ /* 0x000ea20000300800 */
        /* <DEDUP_REMOVED lines=10> */
[----:B------:R-:W-:Y:S04]  /*15de0*/  @!P4 STG.E.U8 desc[UR26][R32.64+0xa1], R11 ;  /* 0x0000a10b2000c986 */ /* 0x000fe8000c10111a */
[----:B------:R1:W-:Y:S01]  /*15df0*/  @!P6 STG.E.U8 desc[UR26][R30.64+0xa0], R5 ;  /* 0x0000a0051e00e986 */ /* 0x0003e2000c10111a */
[----:B0-----:R-:W-:Y:S01]  /*15e00*/  F2FP.SATFINITE.E4M3.F32.PACK_AB_MERGE_C R9, RZ, R2, RZ ;  /* 0x00000002ff09723e */ /* 0x001fe200048070ff */
[----:B---3--:R-:W-:Y:S01]  /*15e10*/  FMUL R2, R220, UR18 ;  /* 0x00000012dc027c20 */ /* 0x008fe20008400000 */
[----:B------:R-:W-:Y:S01]  /*15e20*/  ISETP.LT.OR P4, PT, R40, 0xaa, !P1 ;  /* 0x000000aa2800780c */ /* 0x000fe20004f81670 */
[----:B------:R0:W-:Y:S01]  /*15e30*/  @!P0 STG.E.U8 desc[UR26][R30.64+0xa1], R7 ;  /* 0x0000a1071e008986 */ /* 0x0001e2000c10111a */
[----:B-1----:R-:W-:Y:S01]  /*15e40*/  F2FP.SATFINITE.E4M3.F32.PACK_AB_MERGE_C R5, RZ, R0, RZ ;  /* 0x00000000ff05723e */ /* 0x002fe200048070ff */
[----:B------:R-:W-:-:S02]  /*15e50*/  FMUL R0, R221, UR18 ;  /* 0x00000012dd007c20 */ /* 0x000fc40008400000 */
[----:B------:R-:W3:Y:S01]  /*15e60*/  LDL.LU R221, [R1+0xec] ;  /* 0x0000ec0001dd7983 */ /* 0x000ee20000300800 */
[----:B------:R-:W-:-:S03]  /*15e70*/  ISETP.LT.OR P6, PT, R40, 0xa9, !P2 ;  /* 0x000000a92800780c */ /* 0x000fc600057c1670 */
[----:B------:R-:W3:Y:S01]  /*15e80*/  LDL.LU R220, [R1+0xf0] ;  /* 0x0000f00001dc7983 */ /* 0x000ee20000300800 */
[C---:B------:R-:W-:Y:S02]  /*15e90*/  ISETP.LT.OR P0, PT, R40.reuse, 0xaa, !P2 ;  /* 0x000000aa2800780c */ /* 0x040fe40005701670 */
[----:B0-----:R-:W-:Y:S01]  /*15ea0*/  F2FP.SATFINITE.E4M3.F32.PACK_AB_MERGE_C R7, RZ, R0, RZ ;  /* 0x00000000ff07723e */ /* 0x001fe200048070ff */
[----:B------:R0:W-:Y:S01]  /*15eb0*/  @!P5 STG.E.U8 desc[UR26][R32.64+0xa8], R9 ;  /* 0x0000a8092000d986 */ /* 0x0001e2000c10111a */
[----:B------:R-:W-:Y:S01]  /*15ec0*/  ISETP.LT.OR P5, PT, R40, 0xb1, !P1 ;  /* 0x000000b12800780c */ /* 0x000fe20004fa1670 */
[----:B------:R-:W-:Y:S01]  /*15ed0*/  FMUL R0, R223, UR18 ;  /* 0x00000012df007c20 */ /* 0x000fe20008400000 */
[----:B------:R-:W-:Y:S01]  /*15ee0*/  F2FP.SATFINITE.E4M3.F32.PACK_AB_MERGE_C R11, RZ, R2, RZ ;  /* 0x00000002ff0b723e */ /* 0x000fe200048070ff */
[----:B------:R-:W-:Y:S01]  /*15ef0*/  FMUL R2, R222, UR18 ;  /* 0x00000012de027c20 */ /* 0x000fe20008400000 */
[----:B------:R-:W3:Y:S01]  /*15f00*/  LDL.LU R223, [R1+0xf4] ;  /* 0x0000f40001df7983 */ /* 0x000ee20000300800 */
[----:B------:R-:W-:-:S03]  /*15f10*/  F2FP.SATFINITE.E4M3.F32.PACK_AB_MERGE_C R13, RZ, R3, RZ ;  /* 0x00000003ff0d723e */ /* 0x000fc600048070ff */
[----:B------:R-:W3:Y:S01]  /*15f20*/  LDL.LU R222, [R1+0xf8] ;  /* 0x0000f80001de7983 */ /* 0x000ee20000300800 */
[----:B------:R-:W-:Y:S01]  /*15f30*/  FMUL R3, R225, UR18 ;  /* 0x00000012e1037c20 */ /* 0x000fe20008400000 */
[----:B0-----:R-:W-:Y:S02]  /*15f40*/  F2FP.SATFINITE.E4M3.F32.PACK_AB_MERGE_C R9, RZ, R0, RZ ;  /* 0x00000000ff09723e */ /* 0x001fe400048070ff */
[----:B------:R-:W3:Y:S04]  /*15f50*/  LDL.LU R225, [R1+0xfc] ;  /* 0x0000fc0001e17983 */ /* 0x000ee80000300800 */
[----:B------:R-:W-:Y:S01]  /*15f60*/  @!P4 STG.E.U8 desc[UR26][R32.64+0xa9], R13 ;  /* 0x0000a90d2000c986 */ /* 0x000fe2000c10111a */
[----:B------:R-:W-:-:S03]  /*15f70*/  FMUL R0, R224, UR18 ;  /* 0x00000012e0007c20 */ /* 0x000fc60008400000 */
[----:B------:R-:W3:Y:S04]  /*15f80*/  LDL.LU R224, [R1+0x100] ;  /* 0x0001000001e07983 */ /* 0x000ee80000300800 */
[----:B------:R0:W-:Y:S04]  /*15f90*/  @!P6 STG.E.U8 desc[UR26][R30.64+0xa8], R5 ;  /* 0x0000a8051e00e986 */ /* 0x0001e8000c10111a */
[----:B------:R-:W-:Y:S04]  /*15fa0*/  @!P0 STG.E.U8 desc[UR26][R30.64+0xa9], R7 ;  /* 0x0000a9071e008986 */ /* 0x000fe8000c10111a */
[----:B------:R1:W-:Y:S01]  /*15fb0*/  @!P5 STG.E.U8 desc[UR26][R32.64+0xb0], R11 ;  /* 0x0000b00b2000d986 */ /* 0x0003e2000c10111a */
[----:B0-----:R-:W-:-:S02]  /*15fc0*/  F2FP.SATFINITE.E4M3.F32.PACK_AB_MERGE_C R5, RZ, R2, RZ ;  /* 0x00000002ff05723e */ /* 0x001fc400048070ff */
[----:B-1----:R-:W-:Y:S01]  /*15fd0*/  F2FP.SATFINITE.E4M3.F32.PACK_AB_MERGE_C R11, RZ, R0, RZ ;  /* 0x00000000ff0b723e */ /* 0x002fe200048070ff */
[----:B--2---:R-:W-:Y:S02]  /*15fe0*/  FMUL R2, R227, UR18 ;  /* 0x00000012e3027c20 */ /* 0x004fe40008400000 */
[----:B------:R-:W2:Y:S01]  /*15ff0*/  LDL.LU R227, [R1+0x104] ;  /* 0x0001040001e37983 */ /* 0x000ea20000300800 */
[----:B----4-:R-:W-:-:S03]  /*16000*/  FMUL R0, R226, UR18 ;  /* 0x00000012e2007c20 */ /* 0x010fc60008400000 */
[----:B------:R-:W4:Y:S01]  /*16010*/  LDL.LU R226, [R1+0x108] ;  /* 0x0001080001e27983 */ /* 0x000f220000300800 */
[C---:B------:R-:W-:Y:S02]  /*16020*/  ISETP.LT.OR P4, PT, R40.reuse, 0xb2, !P1 ;  /* 0x000000b22800780c */ /* 0x040fe40004f81670 */
[C---:B------:R-:W-:Y:S02]  /*16030*/  ISETP.LT.OR P0, PT, R40.reuse, 0xb2, !P2 ;  /* 0x000000b22800780c */ /* 0x040fe40005701670 */
[C---:B------:R-:W-:Y:S02]  /*16040*/  ISETP.LT.OR P6, PT, R40.reuse, 0xb1, !P2 ;  /* 0x000000b12800780c */ /* 0x040fe400057c1670 */
[----:B------:R-:W-:Y:S02]  /*16050*/  F2FP.SATFINITE.E4M3.F32.PACK_AB_MERGE_C R7, RZ, R3, RZ ;  /* 0x00000003ff07723e */ /* 0x000fe400048070ff */
[C---:B------:R-:W-:Y:S02]  /*16060*/  ISETP.LT.OR P5, PT, R40.reuse, 0xb9, !P1 ;  /* 0x000000b92800780c */ /* 0x040fe40004fa1670 */
[----:B------:R-:W-:-:S03]  /*16070*/  ISETP.LT.OR P1, PT, R40, 0xba, !P1 ;  /* 0x000000ba2800780c */ /* 0x000fc60004f21670 */
[----:B------:R0:W-:Y:S01]  /*16080*/  @!P4 STG.E.U8 desc[UR26][R32.64+0xb1], R9 ;  /* 0x0000b1092000c986 */ /* 0x0001e2000c10111a */
[----:B------:R-:W-:-:S03]  /*16090*/  F2FP.SATFINITE.E4M3.F32.PACK_AB_MERGE_C R13, RZ, R2, RZ ;  /* 0x00000002ff0d723e */ /* 0x000fc600048070ff */
[----:B------:R-:W-:Y:S01]  /*160a0*/  @!P0 STG.E.U8 desc[UR26][R30.64+0xb1], R7 ;  /* 0x0000b1071e008986 */ /* 0x000fe2000c10111a */
[----:B------:R-:W-:Y:S02]  /*160b0*/  ISETP.GE.AND P0, PT, R41, 0x81, PT ;  /* 0x000000812900780c */ /* 0x000fe40003f06270 */
[C---:B------:R-:W-:Y:S02]  /*160c0*/  ISETP.LT.OR P4, PT, R40.reuse, 0xb9, !P2 ;  /* 0x000000b92800780c */ /* 0x040fe40005781670 */
[----:B0-----:R-:W-:Y:S01]  /*160d0*/  F2FP.SATFINITE.E4M3.F32.PACK_AB_MERGE_C R9, RZ, R0, RZ ;  /* 0x00000000ff09723e */ /* 0x001fe200048070ff */
[----:B------:R0:W-:Y:S01]  /*160e0*/  @!P6 STG.E.U8 desc[UR26][R30.64+0xb0], R5 ;  /* 0x0000b0051e00e986 */ /* 0x0001e2000c10111a */
[C---:B------:R-:W-:Y:S02]  /*160f0*/  ISETP.LT.OR P2, PT, R40.reuse, 0xba, !P2 ;  /* 0x000000ba2800780c */ /* 0x040fe40005741670 */
[----:B------:R-:W-:Y:S01]  /*16100*/  ISETP.LT.OR P6, PT, R40, 0x1, !P0 ;  /* 0x000000012800780c */ /* 0x000fe200047c1670 */
[----:B---3--:R-:W-:-:S02]  /*16110*/  FMUL R0, R221, UR18 ;  /* 0x00000012dd007c20 */ /* 0x008fc40008400000 */
[----:B------:R-:W3:Y:S01]  /*16120*/  LDL.LU R221, [R1+0x10c] ;  /* 0x00010c0001dd7983 */ /* 0x000ee20000300800 */
[----:B------:R-:W-:-:S03]  /*16130*/  FMUL R2, R220, UR18 ;  /* 0x00000012dc027c20 */ /* 0x000fc60008400000 */
[----:B------:R-:W3:Y:S01]  /*16140*/  LDL.LU R220, [R1+0x110] ;  /* 0x0001100001dc7983 */ /* 0x000ee20000300800 */
[----:B0-----:R-:W-:Y:S01]  /*16150*/  F2FP.SATFINITE.E4M3.F32.PACK_AB_MERGE_C R5, RZ, R0, RZ ;  /* 0x00000000ff05723e */ /* 0x001fe200048070ff */
[----:B------:R-:W-:Y:S02]  /*16160*/  FMUL R3, R223, UR18 ;  /* 0x00000012df037c20 */ /* 0x000fe40008400000 */
[----:B------:R-:W3:Y:S01]  /*16170*/  LDL.LU R223, [R1+0x114] ;  /* 0x0001140001df7983 */ /* 0x000ee20000300800 */
[----:B------:R-:W-:-:S03]  /*16180*/  FMUL R0, R222, UR18 ;  /* 0x00000012de007c20 */ /* 0x000fc60008400000 */
[----:B------:R-:W3:Y:S01]  /*16190*/  LDL.LU R222, [R1+0x118] ;  /* 0x0001180001de7983 */ /* 0x000ee20000300800 */
[----:B------:R-:W-:Y:S01]  /*161a0*/  F2FP.SATFINITE.E4M3.F32.PACK_AB_MERGE_C R7, RZ, R2, RZ ;  /* 0x00000002ff07723e */ /* 0x000fe200048070ff */
[----:B------:R-:W-:Y:S02]  /*161b0*/  FMUL R2, R225, UR18 ;  /* 0x00000012e1027c20 */ /* 0x000fe40008400000 */
[----:B------:R0:W-:Y:S04]  /*161c0*/  @!P1 STG.E.U8 desc[UR26][R32.64+0xb9], R13 ;  /* 0x0000b90d20009986 */ /* 0x0001e8000c10111a */
[----:B------:R-:W3:Y:S04]  /*161d0*/  LDL.LU R225, [R1+0x11c] ;  /* 0x00011c0001e17983 */ /* 0x000ee80000300800 */
[----:B------:R1:W-:Y:S01]  /*161e0*/  @!P5 STG.E.U8 desc[UR26][R32.64+0xb8], R11 ;  /* 0x0000b80b2000d986 */ /* 0x0003e2000c10111a */
[----:B0-----:R-:W-:Y:S01]  /*161f0*/  F2FP.SATFINITE.E4M3.F32.PACK_AB_MERGE_C R13, RZ, R0, RZ ;  /* 0x00000000ff0d723e */ /* 0x001fe200048070ff */
[----:B------:R-:W-:-:S02]  /*16200*/  FMUL R0, R224, UR18 ;  /* 0x00000012e0007c20 */ /* 0x000fc40008400000 */
[----:B------:R-:W3:Y:S04]  /*16210*/  LDL.LU R224, [R1+0x120] ;  /* 0x0001200001e07983 */ /* 0x000ee80000300800 */
[----:B------:R-:W-:Y:S01]  /*16220*/  @!P4 STG.E.U8 desc[UR26][R30.64+0xb8], R9 ;  /* 0x0000b8091e00c986 */ /* 0x000fe2000c10111a */
[----:B-1----:R-:W-:-:S03]  /*16230*/  F2FP.SATFINITE.E4M3.F32.PACK_AB_MERGE_C R11, RZ, R3, RZ ;  /* 0x00000003ff0b723e */ /* 0x002fc600048070ff */
[----:B------:R-:W-:Y:S04]  /*16240*/  @!P2 STG.E.U8 desc[UR26][R30.64+0xb9], R5 ;  /* 0x0000b9051e00a986 */ /* 0x000fe8000c10111a */
[----:B------:R0:W-:Y:S02]  /*16250*/  @!P6 STG.E.U8 desc[UR26][R26.64], R7 ;  /* 0x000000071a00e986 */ /* 0x0001e4000c10111a */
[----:B0-----:R-:W-:Y:S01]  /*16260*/  F2FP.SATFINITE.E4M3.F32.PACK_AB_MERGE_C R7, RZ, R0, RZ ;  /* 0x00000000ff07723e */ /* 0x001fe200048070ff */
[----:B--2---:R-:W-:Y:S02]  /*16270*/  FMUL R3, R227, UR18 ;  /* 0x00000012e3037c20 */ /* 0x004fe40008400000 */
[----:B------:R-:W2:Y:S01]  /*16280*/  LDL.LU R227, [R1+0x124] ;  /* 0x0001240001e37983 */ /* 0x000ea20000300800 */
[----:B----4-:R-:W-:-:S03]  /*16290*/  FMUL R0, R226, UR18 ;  /* 0x00000012e2007c20 */ /* 0x010fc60008400000 */
[----:B------:R-:W4:Y:S01]  /*162a0*/  LDL.LU R226, [R1+0x128] ;  /* 0x0001280001e27983 */ /* 0x000f220000300800 */
[----:B------:R-:W-:Y:S02]  /*162b0*/  ISETP.LT.OR P5, PT, R40, 0x2, !P0 ;  /* 0x000000022800780c */ /* 0x000fe400047a1670 */
[----:B------:R-:W-:-:S04]  /*162c0*/  ISETP.GE.AND P1, PT, R41, 0x89, PT ;  /* 0x000000892900780c */ /* 0x000fc80003f26270 */
[C---:B------:R-:W-:Y:S02]  /*162d0*/  ISETP.LT.OR P6, PT, R40.reuse, 0x2, !P1 ;  /* 0x000000022800780c */ /* 0x040fe40004fc1670 */
[----:B------:R-:W-:Y:S02]  /*162e0*/  ISETP.LT.OR P4, PT, R40, 0x1, !P1 ;  /* 0x000000012800780c */ /* 0x000fe40004f81670 */
[----:B------:R-:W-:-:S03]  /*162f0*/  F2FP.SATFINITE.E4M3.F32.PACK_AB_MERGE_C R5, RZ, R2, RZ ;  /* 0x00000002ff05723e */ /* 0x000fc600048070ff */
[----:B------:R0:W-:Y:S01]  /*16300*/  @!P5 STG.E.U8 desc[UR26][R26.64+0x1], R11 ;  /* 0x0000010b1a00d986 */ /* 0x0001e2000c10111a */
[C---:B------:R-:W-:Y:S02]  /*16310*/  ISETP.LT.OR P5, PT, R40.reuse, 0x9, !P0 ;  /* 0x000000092800780c */ /* 0x040fe400047a1670 */
[C---:B------:R-:W-:Y:S02]  /*16320*/  ISETP.LT.OR P2, PT, R40.reuse, 0xa, !P0 ;  /* 0x0000000a2800780c */ /* 0x040fe40004741670 */
[----:B------:R-:W-:Y:S01]  /*16330*/  F2FP.SATFINITE.E4M3.F32.PACK_AB_MERGE_C R9, RZ, R3, RZ ;  /* 0x00000003ff09723e */ /* 0x000fe200048070ff */
[----:B------:R1:W-:Y:S01]  /*16340*/  @!P6 STG.E.U8 desc[UR26][R28.64+0x1], R5 ;  /* 0x000001051c00e986 */ /* 0x0003e2000c10111a */
[----:B0-----:R-:W-:Y:S02]  /*16350*/  F2FP.SATFINITE.E4M3.F32.PACK_AB_MERGE_C R11, RZ, R0, RZ ;  /* 0x00000000ff0b723e */ /* 0x001fe400048070ff */
[----:B------:R-:W-:Y:S01]  /*16360*/  ISETP.LT.OR P6, PT, R40, 0xa, !P1 ;  /* 0x0000000a2800780c */ /* 0x000fe20004fc1670 */
[----:B---3--:R-:W-:-:S02]  /*16370*/  FMUL R0, R221, UR18 ;  /* 0x00000012dd007c20 */ /* 0x008fc40008400000 */
[----:B------:R-:W3:Y:S01]  /*16380*/  LDL.LU R221, [R1+0x12c] ;  /* 0x00012c0001dd7983 */ /* 0x000ee20000300800 */
[----:B------:R-:W-:-:S03]  /*16390*/  FMUL R2, R220, UR18 ;  /* 0x00000012dc027c20 */ /* 0x000fc60008400000 */
[----:B------:R-:W3:Y:S01]  /*163a0*/  LDL.LU R220, [R1+0x130] ;  /* 0x0001300001dc7983 */ /* 0x000ee20000300800 */
[----:B-1----:R-:W-:Y:S01]  /*163b0*/  F2FP.SATFINITE.E4M3.F32.PACK_AB_MERGE_C R5, RZ, R0, RZ ;  /* 0x00000000ff05723e */ /* 0x002fe200048070ff */
[----:B------:R-:W-:Y:S02]  /*163c0*/  FMUL R3, R223, UR18 ;  /* 0x00000012df037c20 */ /* 0x000fe40008400000 */
[----:B------:R-:W3:Y:S01]  /*163d0*/  LDL.LU R223, [R1+0x134] ;  /* 0x0001340001df7983 */ /* 0x000ee20000300800 */
[----:B------:R-:W-:-:S03]  /*163e0*/  FMUL R4, R222, UR18 ;  /* 0x00000012de047c20 */ /* 0x000fc60008400000 */
[----:B------:R-:W3:Y:S04]  /*163f0*/  LDL.LU R222, [R1+0x138] ;  /* 0x0001380001de7983 */ /* 0x000ee80000300800 */
[----:B------:R-:W-:Y:S01]  /*16400*/  @!P4 STG.E.U8 desc[UR26][R28.64], R13 ;  /* 0x0000000d1c00c986 */ /* 0x000fe2000c10111a */
[----:B------:R-:W-:-:S03]  /*16410*/  FMUL R0, R225, UR18 ;  /* 0x00000012e1007c20 */ /* 0x000fc60008400000 */
[----:B------:R0:W-:Y:S04]  /*16420*/  @!P5 STG.E.U8 desc[UR26][R26.64+0x8], R7 ;  /* 0x000008071a00d986 */ /* 0x0001e8000c10111a */
[----:B------:R-:W3:Y:S04]  /*16430*/  LDL.LU R225, [R1+0x13c] ;  /* 0x00013c0001e17983 */ /* 0x000ee80000300800 */
[----:B------:R1:W-:Y:S01]  /*16440*/  @!P2 STG.E.U8 desc[UR26][R26.64+0x9], R9 ;  /* 0x000009091a00a986 */ /* 0x0003e2000c10111a */
[----:B0-----:R-:W-:Y:S01]  /*16450*/  F2FP.SATFINITE.E4M3.F32.PACK_AB_MERGE_C R7, RZ, R2, RZ ;  /* 0x00000002ff07723e */ /* 0x001fe200048070ff */
[----:B------:R-:W-:-:S02]  /*16460*/  FMUL R2, R224, UR18 ;  /* 0x00000012e0027c20 */ /* 0x000fc40008400000 */
[----:B------:R-:W3:Y:S04]  /*16470*/  LDL.LU R224, [R1+0x140] ;  /* 0x0001400001e07983 */ /* 0x000ee80000300800 */
[----:B------:R0:W-:Y:S01]  /*16480*/  @!P6 STG.E.U8 desc[UR26][R28.64+0x9], R5 ;  /* 0x000009051c00e986 */ /* 0x0001e2000c10111a */
[----:B-1----:R-:W-:Y:S02]  /*16490*/  F2FP.SATFINITE.E4M3.F32.PACK_AB_MERGE_C R9, RZ, R3, RZ ;  /* 0x00000003ff09723e */ /* 0x002fe400048070ff */
[----:B0-----:R-:W-:Y:S01]  /*164a0*/  F2FP.SATFINITE.E4M3.F32.PACK_AB_MERGE_C R5, RZ, R0, RZ ;  /* 0x00000000ff05723e */ /* 0x001fe200048070ff */
        /* <DEDUP_REMOVED lines=10> */
[----:B------:R1:W-:Y:S01]  /*16550*/  @!P5 STG.E.U8 desc[UR26][R26.64+0x10], R7 ;  /* 0x000010071a00d986 */ /* 0x0003e2000c10111a */
[----:B------:R-:W-:Y:S02]  /*16560*/  ISETP.LT.OR P5, PT, R40, 0x19, !P0 ;  /* 0x000000192800780c */ /* 0x000fe400047a1670 */
[----:B------:R-:W-:Y:S01]  /*16570*/  F2FP.SATFINITE.E4M3.F32.PACK_AB_MERGE_C R13, RZ, R4, RZ ;  /* 0x00000004ff0d723e */ /* 0x000fe200048070ff */
[----:B------:R3:W-:Y:S01]  /*16580*/  @!P2 STG.E.U8 desc[UR26][R26.64+0x11], R9 ;  /* 0x000011091a00a986 */ /* 0x0007e2000c10111a */
[----:B0-----:R-:W-:Y:S02]  /*16590*/  F2FP.SATFINITE.E4M3.F32.PACK_AB_MERGE_C R11, RZ, R0, RZ ;  /* 0x00000000ff0b723e */ /* 0x001fe400048070ff */
[----:B-1----:R-:W-:-:S03]  /*165a0*/  F2FP.SATFINITE.E4M3.F32.PACK_AB_MERGE_C R7, RZ, R2, RZ ;  /* 0x00000002ff07723e */ /* 0x002fc600048070ff */
[----:B------:R-:W-:Y:S01]  /*165b0*/  @!P4 STG.E.U8 desc[UR26][R28.64+0x10], R13 ;  /* 0x0000100d1c00c986 */ /* 0x000fe2000c10111a */
[----:B------:R-:W-:Y:S02]  /*165c0*/  ISETP.LT.OR P2, PT, R40, 0x1a, !P0 ;  /* 0x0000001a2800780c */ /* 0x000fe40004741670 */
[----:B---3--:R-:W-:Y:S01]  /*165d0*/  F2FP.SATFINITE.E4M3.F32.PACK_AB_MERGE_C R9, RZ, R3, RZ ;  /* 0x00000003ff09723e */ /* 0x008fe200048070ff */
[----:B------:R-:W-:Y:S01]  /*165e0*/  @!P6 STG.E.U8 desc[UR26][R28.64+0x11], R5 ;  /* 0x000011051c00e986 */ /* 0x000fe2000c10111a */
[----:B------:R-:W-:-:S03]  /*165f0*/  FMUL R2, R221, UR18 ;  /* 0x00000012dd027c20 */ /* 0x000fc60008400000 */
[----:B------:R-:W3:Y:S01]  /*16600*/  LDL.LU R221, [R1+0x14c] ;  /* 0x00014c0001dd7983 */ /* 0x000ee20000300800 */
[----:B------:R-:W-:-:S03]  /*16610*/  FMUL R0, R220, UR18 ;  /* 0x00000012dc007c20 */ /* 0x000fc60008400000 */
[----:B------:R-:W3:Y:S04]  /*16620*/  LDL.LU R220, [R1+0x150] ;  /* 0x0001500001dc7983 */ /* 0x000ee80000300800 */
[----:B------:R0:W-:Y:S01]  /*16630*/  @!P5 STG.E.U8 desc[UR26][R26.64+0x18], R7 ;  /* 0x000018071a00d986 */ /* 0x0001e2000c10111a */
[----:B------:R-:W-:-:S03]  /*16640*/  FMUL R3, R223, UR18 ;  /* 0x00000012df037c20 */ /* 0x000fc60008400000 */
[----:B------:R-:W3:Y:S01]  /*16650*/  LDL.LU R223, [R1+0x154] ;  /* 0x0001540001df7983 */ /* 0x000ee20000300800 */
[----:B0-----:R-:W-:Y:S01]  /*16660*/  F2FP.SATFINITE.E4M3.F32.PACK_AB_MERGE_C R7, RZ, R0, RZ ;  /* 0x00000000ff07723e */ /* 0x001fe200048070ff */
[----:B------:R-:W-:Y:S02]  /*16670*/  FMUL R0, R222, UR18 ;  /* 0x00000012de007c20 */ /* 0x000fe40008400000 */
[----:B------:R-:W3:Y:S01]  /*16680*/  LDL.LU R222, [R1+0x158] ;  /* 0x0001580001de7983 */ /* 0x000ee20000300800 */
[----:B------:R-:W-:Y:S02]  /*16690*/  F2FP.SATFINITE.E4M3.F32.PACK_AB_MERGE_C R5, RZ, R2, RZ ;  /* 0x00000002ff05723e */ /* 0x000fe400048070ff */
[----:B------:R-:W-:Y:S01]  /*166a0*/  F2FP.SATFINITE.E4M3.F32.PACK_AB_MERGE_C R13, RZ, R0, RZ ;  /* 0x00000000ff0d723e */ /* 0x000fe200048070ff */
[----:B------:R-:W-:Y:S02]  /*166b0*/  FMUL R0, R225, UR18 ;  /* 0x00000012e1007c20 */ /* 0x000fe40008400000 */
[----:B------:R-:W3:Y:S04]  /*166c0*/  LDL.LU R225, [R1+0x15c] ;  /* 0x00015c0001e17983 */ /* 0x000ee80000300800 */
[----:B------:R0:W-:Y:S01]  /*166d0*/  @!P2 STG.E.U8 desc[UR26][R26.64+0x19], R9 ;  /* 0x000019091a00a986 */ /* 0x0001e2000c10111a */
[----:B------:R-:W-:-:S03]  /*166e0*/  FMUL R2, R224, UR18 ;  /* 0x00000012e0027c20 */ /* 0x000fc60008400000 */
[----:B------:R-:W3:Y:S01]  /*166f0*/  LDL.LU R224, [R1+0x160] ;  /* 0x0001600001e07983 */ /* 0x000ee20000300800 */
        /* <DEDUP_REMOVED lines=14> */
[----:B------:R-:W-:-:S03]  /*167e0*/  ISETP.LT.OR P5, PT, R40, 0x29, !P0 ;  /* 0x000000292800780c */ /* 0x000fc600047a1670 */
[----:B------:R3:W-:Y:S01]  /*167f0*/  @!P2 STG.E.U8 desc[UR26][R26.64+0x21], R9 ;  /* 0x000021091a00a986 */ /* 0x0007e2000c10111a */
[----:B0-----:R-:W-:Y:S02]  /*16800*/  F2FP.SATFINITE.E4M3.F32.PACK_AB_MERGE_C R5, RZ, R0, RZ ;  /* 0x00000000ff05723e */ /* 0x001fe400048070ff */
[----:B-1----:R-:W-:Y:S01]  /*16810*/  F2FP.SATFINITE.E4M3.F32.PACK_AB_MERGE_C R7, RZ, R2, RZ ;  /* 0x00000002ff07723e */ /* 0x002fe200048070ff */
[----:B------:R-:W-:Y:S01]  /*16820*/  @!P4 STG.E.U8 desc[UR26][R28.64+0x20], R13 ;  /* 0x0000200d1c00c986 */ /* 0x000fe2000c10111a */
[----:B------:R-:W-:Y:S01]  /*16830*/  ISETP.LT.OR P2, PT, R40, 0x2a, !P0 ;  /* 0x0000002a2800780c */ /* 0x000fe20004741670 */
[----:B---3--:R-:W-:Y:S02]  /*16840*/  FMUL R0, R221, UR18 ;  /* 0x00000012dd007c20 */ /* 0x008fe40008400000 */
[----:B------:R-:W3:Y:S01]  /*16850*/  LDL.LU R221, [R1+0x16c] ;  /* 0x00016c0001dd7983 */ /* 0x000ee20000300800 */
[----:B------:R-:W-:-:S03]  /*16860*/  FMUL R2, R220, UR18 ;  /* 0x00000012dc027c20 */ /* 0x000fc60008400000 */
[----:B------:R-:W3:Y:S01]  /*16870*/  LDL.LU R220, [R1+0x170] ;  /* 0x0001700001dc7983 */ /* 0x000ee20000300800 */
[----:B------:R-:W-:-:S03]  /*16880*/  ISETP.LT.OR P4, PT, R40, 0x29, !P1 ;  /* 0x000000292800780c */ /* 0x000fc60004f81670 */
[----:B------:R0:W-:Y:S01]  /*16890*/  @!P6 STG.E.U8 desc[UR26][R28.64+0x21], R5 ;  /* 0x000021051c00e986 */ /* 0x0001e2000c10111a */
[C---:B------:R-:W-:Y:S02]  /*168a0*/  ISETP.LT.OR P6, PT, R40.reuse, 0x2a, !P1 ;  /* 0x0000002a2800780c */ /* 0x040fe40004fc1670 */
[----:B------:R-:W-:Y:S01]  /*168b0*/  F2FP.SATFINITE.E4M3.F32.PACK_AB_MERGE_C R9, RZ, R3, RZ ;  /* 0x00000003ff09723e */ /* 0x000fe200048070ff */
[----:B------:R1:W-:Y:S01]  /*168c0*/  @!P5 STG.E.U8 desc[UR26][R26.64+0x28], R7 ;  /* 0x000028071a00d986 */ /* 0x0003e2000c10111a */
[----:B------:R-:W-:Y:S01]  /*168d0*/  ISETP.LT.OR P5, PT, R40, 0x31, !P0 ;  /* 0x000000312800780c */ /* 0x000fe200047a1670 */
[----:B------:R-:W-:Y:S02]  /*168e0*/  FMUL R3, R223, UR18 ;  /* 0x00000012df037c20 */ /* 0x000fe40008400000 */
[----:B------:R-:W3:Y:S01]  /*168f0*/  LDL.LU R223, [R1+0x174] ;  /* 0x0001740001df7983 */ /* 0x000ee20000300800 */
[----:B0-----:R-:W-:Y:S01]  /*16900*/  F2FP.SATFINITE.E4M3.F32.PACK_AB_MERGE_C R5, RZ, R0, RZ ;  /* 0x00000000ff05723e */ /* 0x001fe200048070ff */
[----:B------:R-:W-:-:S02]  /*16910*/  FMUL R0, R222, UR18 ;  /* 0x00000012de007c20 */ /* 0x000fc40008400000 */
[----:B------:R-:W3:Y:S01]  /*16920*/  LDL.LU R222, [R1+0x178] ;  /* 0x0001780001de7983 */ /* 0x000ee20000300800 */
[----:B------:R-:W-:Y:S02]  /*16930*/  F2FP.SATFINITE.E4M3.F32.PACK_AB_MERGE_C R11, RZ, R4, RZ ;  /* 0x00000004ff0b723e */ /* 0x000fe400048070ff */
[----:B-1----:R-:W-:Y:S01]  /*16940*/  F2FP.SATFINITE.E4M3.F32.PACK_AB_MERGE_C R7, RZ, R2, RZ ;  /* 0x00000002ff07723e */ /* 0x002fe200048070ff */
[----:B------:R-:W-:Y:S01]  /*16950*/  FMUL R2, R225, UR18 ;  /* 0x00000012e1027c20 */ /* 0x000fe20008400000 */
[----:B------:R-:W-:Y:S01]  /*16960*/  F2FP.SATFINITE.E4M3.F32.PACK_AB_MERGE_C R13, RZ, R0, RZ ;  /* 0x00000000ff0d723e */ /* 0x000fe200048070ff */
[----:B------:R-:W3:Y:S04]  /*16970*/  LDL.LU R225, [R1+0x17c] ;  /* 0x00017c0001e17983 */ /* 0x000ee80000300800 */
[----:B------:R0:W-:Y:S01]  /*16980*/  @!P2 STG.E.U8 desc[UR26][R26.64+0x29], R9 ;  /* 0x000029091a00a986 */ /* 0x0001e2000c10111a */
[----:B------:R-:W-:-:S03]  /*16990*/  FMUL R0, R224, UR18 ;  /* 0x00000012e0007c20 */ /* 0x000fc60008400000 */
[----:B------:R-:W3:Y:S04]  /*169a0*/  LDL.LU R224, [R1+0x180] ;  /* 0x0001800001e07983 */ /* 0x000ee80000300800 */
[----:B------:R-:W-:Y:S01]  /*169b0*/  @!P4 STG.E.U8 desc[UR26][R28.64+0x28], R11 ;  /* 0x0000280b1c00c986 */ /* 0x000fe2000c10111a */
[----:B0-----:R-:W-:-:S03]  /*169c0*/  F2FP.SATFINITE.E4M3.F32.PACK_AB_MERGE_C R9, RZ, R3, RZ ;  /* 0x00000003ff09723e */ /* 0x001fc600048070ff */
[----:B------:R-:W-:Y:S04]  /*169d0*/  @!P6 STG.E.U8 desc[UR26][R28.64+0x29], R5 ;  /* 0x000029051c00e986 */ /* 0x000fe8000c10111a */
[----:B------:R0:W-:Y:S02]  /*169e0*/  @!P5 STG.E.U8 desc[UR26][R26.64+0x30], R7 ;  /* 0x000030071a00d986 */ /* 0x0001e4000c10111a */
        /* <DEDUP_REMOVED lines=8> */
[----:B------:R-:W-:Y:S02]  /*16a70*/  ISETP.LT.OR P5, PT, R40, 0x39, !P0 ;  /* 0x000000392800780c */ /* 0x000fe400047a1670 */
[----:B------:R-:W-:Y:S02]  /*16a80*/  F2FP.SATFINITE.E4M3.F32.PACK_AB_MERGE_C R5, RZ, R2, RZ ;  /* 0x00000002ff05723e */ /* 0x000fe400048070ff */
[----:B------:R-:W-:-:S03]  /*16a90*/  F2FP.SATFINITE.E4M3.F32.PACK_AB_MERGE_C R11, RZ, R0, RZ ;  /* 0x00000000ff0b723e */ /* 0x000fc600048070ff */
[----:B------:R0:W-:Y:S01]  /*16aa0*/  @!P2 STG.E.U8 desc[UR26][R26.64+0x31], R9 ;  /* 0x000031091a00a986 */ /* 0x0001e2000c10111a */
[----:B------:R-:W-:-:S03]  /*16ab0*/  ISETP.LT.OR P2, PT, R40, 0x3a, !P0 ;  /* 0x0000003a2800780c */ /* 0x000fc60004741670 */
[----:B------:R1:W-:Y:S01]  /*16ac0*/  @!P6 STG.E.U8 desc[UR26][R28.64+0x31], R5 ;  /* 0x000031051c00e986 */ /* 0x0003e2000c10111a */
[----:B------:R-:W-:Y:S02]  /*16ad0*/  ISETP.LT.OR P6, PT, R40, 0x3a, !P1 ;  /* 0x0000003a2800780c */ /* 0x000fe40004fc1670 */
[----:B0-----:R-:W-:Y:S01]  /*16ae0*/  F2FP.SATFINITE.E4M3.F32.PACK_AB_MERGE_C R9, RZ, R3, RZ ;  /* 0x00000003ff09723e */ /* 0x001fe200048070ff */
[----:B------:R-:W-:Y:S01]  /*16af0*/  @!P4 STG.E.U8 desc[UR26][R28.64+0x30], R13 ;  /* 0x0000300d1c00c986 */ /* 0x000fe2000c10111a */
[----:B---3--:R-:W-:-:S03]  /*16b00*/  FMUL R0, R221, UR18 ;  /* 0x00000012dd007c20 */ /* 0x008fc60008400000 */
[----:B------:R-:W3:Y:S01]  /*16b10*/  LDL.LU R221, [R1+0x18c] ;  /* 0x00018c0001dd7983 */ /* 0x000ee20000300800 */
[----:B------:R-:W-:-:S03]  /*16b20*/  FMUL R2, R220, UR18 ;  /* 0x00000012dc027c20 */ /* 0x000fc60008400000 */
[----:B------:R-:W3:Y:S01]  /*16b30*/  LDL.LU R220, [R1+0x190] ;  /* 0x0001900001dc7983 */ /* 0x000ee20000300800 */
[----:B-1----:R-:W-:-:S03]  /*16b40*/  F2FP.SATFINITE.E4M3.F32.PACK_AB_MERGE_C R5, RZ, R0, RZ ;  /* 0x00000000ff05723e */ /* 0x002fc600048070ff */
[----:B------:R0:W-:Y:S01]  /*16b50*/  @!P5 STG.E.U8 desc[UR26][R26.64+0x38], R7 ;  /* 0x000038071a00d986 */ /* 0x0001e2000c10111a */
[----:B------:R-:W-:-:S03]  /*16b60*/  FMUL R3, R223, UR18 ;  /* 0x00000012df037c20 */ /* 0x000fc60008400000 */
[----:B------:R-:W3:Y:S01]  /*16b70*/  LDL.LU R223, [R1+0x194] ;  /* 0x0001940001df7983 */ /* 0x000ee20000300800 */
[----:B------:R-:W-:-:S03]  /*16b80*/  FMUL R4, R222, UR18 ;  /* 0x00000012de047c20 */ /* 0x000fc60008400000 */
[----:B------:R-:W3:Y:S01]  /*16b90*/  LDL.LU R222, [R1+0x198] ;  /* 0x0001980001de7983 */ /* 0x000ee20000300800 */
[----:B0-----:R-:W-:Y:S01]  /*16ba0*/  F2FP.SATFINITE.E4M3.F32.PACK_AB_MERGE_C R7, RZ, R2, RZ ;  /* 0x00000002ff07723e */ /* 0x001fe200048070ff */
[----:B------:R-:W-:Y:S02]  /*16bb0*/  FMUL R0, R225, UR18 ;  /* 0x00000012e1007c20 */ /* 0x000fe40008400000 */
[----:B------:R-:W3:Y:S04]  /*16bc0*/  LDL.LU R225, [R1+0x19c] ;  /* 0x00019c0001e17983 */ /* 0x000ee80000300800 */
[----:B------:R0:W-:Y:S01]  /*16bd0*/  @!P2 STG.E.U8 desc[UR26][R26.64+0x39], R9 ;  /* 0x000039091a00a986 */ /* 0x0001e2000c10111a */
[----:B------:R-:W-:-:S03]  /*16be0*/  FMUL R2, R224, UR18 ;  /* 0x00000012e0027c20 */ /* 0x000fc60008400000 */
[----:B------:R-:W3:Y:S04]  /*16bf0*/  LDL.LU R224, [R1+0x1a0] ;  /* 0x0001a00001e07983 */ /* 0x000ee80000300800 */
[----:B------:R1:W-:Y:S01]  /*16c00*/  @!P6 STG.E.U8 desc[UR26][R28.64+0x39], R5 ;  /* 0x000039051c00e986 */ /* 0x0003e2000c10111a */
[----:B0-----:R-:W-:Y:S02]  /*16c10*/  F2FP.SATFINITE.E4M3.F32.PACK_AB_MERGE_C R9, RZ, R3, RZ ;  /* 0x00000003ff09723e */ /* 0x001fe400048070ff */
        /* <DEDUP_REMOVED lines=138> */
[----:B------:R-:W-:-:S03]  /*174c0*/  ISETP.LT.OR P2, PT, R40, 0x7a, !P0 ;  /* 0x0000007a2800780c */ /* 0x000fc60004741670 */
[----:B------:R-:W-:Y:S01]  /*174d0*/  @!P6 STG.E.U8 desc[UR26][R28.64+0x71], R5 ;  /* 0x000071051c00e986 */ /* 0x000fe2000c10111a */
[----:B---3--:R-:W-:-:S03]  /*174e0*/  FMUL R2, R221, UR18 ;  /* 0x00000012dd027c20 */ /* 0x008fc60008400000 */
[----:B------:R-:W3:Y:S01]  /*174f0*/  LDL.LU R221, [R1+0x20c] ;  /* 0x00020c0001dd7983 */ /* 0x000ee20000300800 */
[----:B------:R-:W-:Y:S01]  /*17500*/  FMUL R0, R220, UR18 ;  /* 0x00000012dc007c20 */ /* 0x000fe20008400000 */
[----:B------:R-:W-:Y:S02]  /*17510*/  F2FP.SATFINITE.E4M3.F32.PACK_AB_MERGE_C R9, RZ, R3, RZ ;  /* 0x00000003ff09723e */ /* 0x000fe400048070ff */
[----:B------:R0:W-:Y:S04]  /*17520*/  @!P5 STG.E.U8 desc[UR26][R26.64+0x78], R7 ;  /* 0x000078071a00d986 */ /* 0x0001e8000c10111a */
[----:B------:R-:W3:Y:S01]  /*17530*/  LDL.LU R220, [R1+0x210] ;  /* 0x0002100001dc7983 */ /* 0x000ee20000300800 */
[----:B------:R-:W-:Y:S01]  /*17540*/  FMUL R3, R223, UR18 ;  /* 0x00000012df037c20 */ /* 0x000fe20008400000 */
[----:B0-----:R-:W-:-:S02]  /*17550*/  F2FP.SATFINITE.E4M3.F32.PACK_AB_MERGE_C R7, RZ, R0, RZ ;  /* 0x00000000ff07723e */ /* 0x001fc400048070ff */
[----:B------:R-:W3:Y:S01]  /*17560*/  LDL.LU R223, [R1+0x214] ;  /* 0x0002140001df7983 */ /* 0x000ee20000300800 */
[----:B------:R-:W-:-:S03]  /*17570*/  FMUL R0, R222, UR18 ;  /* 0x00000012de007c20 */ /* 0x000fc60008400000 */
        /* <DEDUP_REMOVED lines=23> */
[----:B------:R-:W-:Y:S01]  /*176f0*/  @!P2 STG.E.U8 desc[UR26][R26.64+0x81], R9 ;  /* 0x000081091a00a986 */ /* 0x000fe2000c10111a */
[----:B0-----:R-:W-:Y:S02]  /*17700*/  F2FP.SATFINITE.E4M3.F32.PACK_AB_MERGE_C R5, RZ, R0, RZ ;  /* 0x00000000ff05723e */ /* 0x001fe400048070ff */
[----:B-1----:R-:W-:Y:S01]  /*17710*/  F2FP.SATFINITE.E4M3.F32.PACK_AB_MERGE_C R7, RZ, R2, RZ ;  /* 0x00000002ff07723e */ /* 0x002fe200048070ff */
[----:B------:R-:W-:Y:S01]  /*17720*/  @!P4 STG.E.U8 desc[UR26][R28.64+0x80], R13 ;  /* 0x0000800d1c00c986 */ /* 0x000fe2000c10111a */
[C---:B------:R-:W-:Y:S01]  /*17730*/  ISETP.LT.OR P2, PT, R40.reuse, 0x8a, !P0 ;  /* 0x0000008a2800780c */ /* 0x040fe20004741670 */
[----:B---3--:R-:W-:Y:S02]  /*17740*/  FMUL R0, R221, UR18 ;  /* 0x00000012dd007c20 */ /* 0x008fe40008400000 */
[----:B------:R0:W-:Y:S01]  /*17750*/  @!P6 STG.E.U8 desc[UR26][R28.64+0x81], R5 ;  /* 0x000081051c00e986 */ /* 0x0001e2000c10111a */
[C---:B------:R-:W-:Y:S02]  /*17760*/  ISETP.LT.OR P4, PT, R40.reuse, 0x89, !P1 ;  /* 0x000000892800780c */ /* 0x040fe40004f81670 */
[C---:B------:R-:W-:Y:S01]  /*17770*/  ISETP.LT.OR P6, PT, R40.reuse, 0x8a, !P1 ;  /* 0x0000008a2800780c */ /* 0x040fe20004fc1670 */
[----:B------:R1:W-:Y:S01]  /*17780*/  @!P5 STG.E.U8 desc[UR26][R26.64+0x88], R7 ;  /* 0x000088071a00d986 */ /* 0x0003e2000c10111a */
[----:B------:R-:W-:Y:S01]  /*17790*/  ISETP.LT.OR P5, PT, R40, 0x91, !P0 ;  /* 0x000000912800780c */ /* 0x000fe200047a1670 */
[----:B------:R-:W-:-:S02]  /*177a0*/  FMUL R2, R220, UR18 ;  /* 0x00000012dc027c20 */ /* 0x000fc40008400000 */
[----:B------:R-:W3:Y:S04]  /*177b0*/  LDL.LU R221, [R1+0x22c] ;  /* 0x00022c0001dd7983 */ /* 0x000ee80000300800 */
[----:B------:R-:W3:Y:S01]  /*177c0*/  LDL.LU R220, [R1+0x230] ;  /* 0x0002300001dc7983 */ /* 0x000ee20000300800 */
[----:B0-----:R-:W-:Y:S02]  /*177d0*/  F2FP.SATFINITE.E4M3.F32.PACK_AB_MERGE_C R5, RZ, R0, RZ ;  /* 0x00000000ff05723e */ /* 0x001fe400048070ff */
[----:B------:R-:W-:Y:S01]  /*177e0*/  F2FP.SATFINITE.E4M3.F32.PACK_AB_MERGE_C R9, RZ, R3, RZ ;  /* 0x00000003ff09723e */ /* 0x000fe200048070ff */
[----:B------:R-:W-:Y:S01]  /*177f0*/  FMUL R3, R223, UR18 ;  /* 0x00000012df037c20 */ /* 0x000fe20008400000 */
[----:B------:R-:W-:Y:S01]  /*17800*/  F2FP.SATFINITE.E4M3.F32.PACK_AB_MERGE_C R11, RZ, R4, RZ ;  /* 0x00000004ff0b723e */ /* 0x000fe200048070ff */
[----:B------:R-:W3:Y:S01]  /*17810*/  LDL.LU R223, [R1+0x234] ;  /* 0x0002340001df7983 */ /* 0x000ee20000300800 */
[----:B------:R-:W-:Y:S01]  /*17820*/  FMUL R0, R222, UR18 ;  /* 0x00000012de007c20 */ /* 0x000fe20008400000 */
[----:B-1----:R-:W-:-:S02]  /*17830*/  F2FP.SATFINITE.E4M3.F32.PACK_AB_MERGE_C R7, RZ, R2, RZ ;  /* 0x00000002ff07723e */ /* 0x002fc400048070ff */
[----:B------:R-:W3:Y:S02]  /*17840*/  LDL.LU R222, [R1+0x238] ;  /* 0x0002380001de7983 */ /* 0x000ee40000300800 */
[----:B------:R-:W-:Y:S01]  /*17850*/  F2FP.SATFINITE.E4M3.F32.PACK_AB_MERGE_C R13, RZ, R0, RZ ;  /* 0x00000000ff0d723e */ /* 0x000fe200048070ff */
[----:B------:R-:W-:Y:S01]  /*17860*/  FMUL R2, R225, UR18 ;  /* 0x00000012e1027c20 */ /* 0x000fe20008400000 */
[----:B------:R0:W-:Y:S04]  /*17870*/  @!P2 STG.E.U8 desc[UR26][R26.64+0x89], R9 ;  /* 0x000089091a00a986 */ /* 0x0001e8000c10111a */
[----:B------:R-:W3:Y:S01]  /*17880*/  LDL.LU R225, [R1+0x23c] ;  /* 0x00023c0001e17983 */ /* 0x000ee20000300800 */
[----:B------:R-:W-:-:S03]  /*17890*/  FMUL R0, R224, UR18 ;  /* 0x00000012e0007c20 */ /* 0x000fc60008400000 */
[----:B------:R-:W-:Y:S01]  /*178a0*/  @!P4 STG.E.U8 desc[UR26][R28.64+0x88], R11 ;  /* 0x0000880b1c00c986 */ /* 0x000fe2000c10111a */
[----:B0-----:R-:W-:-:S03]  /*178b0*/  F2FP.SATFINITE.E4M3.F32.PACK_AB_MERGE_C R9, RZ, R3, RZ ;  /* 0x00000003ff09723e */ /* 0x001fc600048070ff */
[----:B------:R-:W-:Y:S04]  /*178c0*/  @!P6 STG.E.U8 desc[UR26][R28.64+0x89], R5 ;  /* 0x000089051c00e986 */ /* 0x000fe8000c10111a */
[----:B------:R0:W-:Y:S04]  /*178d0*/  @!P5 STG.E.U8 desc[UR26][R26.64+0x90], R7 ;  /* 0x000090071a00d986 */ /* 0x0001e8000c10111a */
[----:B------:R-:W3:Y:S01]  /*178e0*/  LDL.LU R224, [R1+0x240] ;  /* 0x0002400001e07983 */ /* 0x000ee20000300800 */
[----:B0-----:R-:W-:Y:S01]  /*178f0*/  F2FP.SATFINITE.E4M3.F32.PACK_AB_MERGE_C R7, RZ, R0, RZ ;  /* 0x00000000ff07723e */ /* 0x001fe200048070ff */
[----:B--2---:R-:W-:-:S02]  /*17900*/  FMUL R3, R227, UR18 ;  /* 0x00000012e3037c20 */ /* 0x004fc40008400000 */
[----:B------:R-:W2:Y:S01]  /*17910*/  LDL.LU R227, [R1+0x244] ;  /* 0x0002440001e37983 */ /* 0x000ea20000300800 */
[----:B----4-:R-:W-:-:S03]  /*17920*/  FMUL R0, R226, UR18 ;  /* 0x00000012e2007c20 */ /* 0x010fc60008400000 */
[----:B------:R-:W4:Y:S01]  /*17930*/  LDL.LU R226, [R1+0x248] ;  /* 0x0002480001e27983 */ /* 0x000f220000300800 */
[C---:B------:R-:W-:Y:S02]  /*17940*/  ISETP.LT.OR P2, PT, R40.reuse, 0x92, !P0 ;  /* 0x000000922800780c */ /* 0x040fe40004741670 */
[C---:B------:R-:W-:Y:S01]  /*17950*/  ISETP.LT.OR P6, PT, R40.reuse, 0x92, !P1 ;  /* 0x000000922800780c */ /* 0x040fe20004fc1670 */
[----:B------:R-:W4:Y:S01]  /*17960*/  LDL.LU R218, [R1+0x24c] ;  /* 0x00024c0001da7983 */ /* 0x000f220000300800 */
[----:B------:R-:W-:Y:S02]  /*17970*/  F2FP.SATFINITE.E4M3.F32.PACK_AB_MERGE_C R5, RZ, R2, RZ ;  /* 0x00000002ff05723e */ /* 0x000fe400048070ff */
[C---:B------:R-:W-:Y:S02]  /*17980*/  ISETP.LT.OR P4, PT, R40.reuse, 0x91, !P1 ;  /* 0x000000912800780c */ /* 0x040fe40004f81670 */
[----:B------:R-:W-:Y:S02]  /*17990*/  F2FP.SATFINITE.E4M3.F32.PACK_AB_MERGE_C R11, RZ, R0, RZ ;  /* 0x00000000ff0b723e */ /* 0x000fe400048070ff */
[----:B------:R-:W-:-:S03]  /*179a0*/  ISETP.LT.OR P5, PT, R40, 0x99, !P0 ;  /* 0x000000992800780c */ /* 0x000fc600047a1670 */
[----:B------:R0:W-:Y:S01]  /*179b0*/  @!P2 STG.E.U8 desc[UR26][R26.64+0x91], R9 ;  /* 0x000091091a00a986 */ /* 0x0001e2000c10111a */
[----:B------:R-:W-:-:S03]  /*179c0*/  ISETP.LT.OR P2, PT, R40, 0x9a, !P0 ;  /* 0x0000009a2800780c */ /* 0x000fc60004741670 */
[----:B------:R1:W-:Y:S01]  /*179d0*/  @!P6 STG.E.U8 desc[UR26][R28.64+0x91], R5 ;  /* 0x000091051c00e986 */ /* 0x0003e2000c10111a */
[----:B------:R-:W-:-:S03]  /*179e0*/  ISETP.LT.OR P6, PT, R40, 0x9a, !P1 ;  /* 0x0000009a2800780c */ /* 0x000fc60004fc1670 */
[----:B------:R-:W-:Y:S01]  /*179f0*/  @!P4 STG.E.U8 desc[UR26][R28.64+0x90], R13 ;  /* 0x0000900d1c00c986 */ /* 0x000fe2000c10111a */
[----:B0-----:R-:W-:-:S03]  /*17a00*/  F2FP.SATFINITE.E4M3.F32.PACK_AB_MERGE_C R9, RZ, R3, RZ ;  /* 0x00000003ff09723e */ /* 0x001fc600048070ff */
[----:B------:R0:W-:Y:S04]  /*17a10*/  @!P5 STG.E.U8 desc[UR26][R26.64+0x98], R7 ;  /* 0x000098071a00d986 */ /* 0x0001e8000c10111a */
[----:B------:R0:W-:Y:S01]  /*17a20*/  @!P2 STG.E.U8 desc[UR26][R26.64+0x99], R9 ;  /* 0x000099091a00a986 */ /* 0x0001e2000c10111a */
[----:B---3--:R-:W-:-:S03]  /*17a30*/  FMUL R0, R221, UR18 ;  /* 0x00000012dd007c20 */ /* 0x008fc60008400000 */
[----:B------:R-:W3:Y:S01]  /*17a40*/  LDL.LU R221, [R1+0x250] ;  /* 0x0002500001dd7983 */ /* 0x000ee20000300800 */
[----:B------:R-:W-:-:S03]  /*17a50*/  FMUL R2, R220, UR18 ;  /* 0x00000012dc027c20 */ /* 0x000fc60008400000 */
[----:B------:R-:W3:Y:S01]  /*17a60*/  LDL.LU R220, [R1+0x254] ;  /* 0x0002540001dc7983 */ /* 0x000ee20000300800 */
[----:B-1----:R-:W-:Y:S01]  /*17a70*/  F2FP.SATFINITE.E4M3.F32.PACK_AB_MERGE_C R5, RZ, R0, RZ ;  /* 0x00000000ff05723e */ /* 0x002fe200048070ff */
[----:B------:R-:W-:Y:S02]  /*17a80*/  FMUL R3, R223, UR18 ;  /* 0x00000012df037c20 */ /* 0x000fe40008400000 */
[----:B------:R-:W3:Y:S01]  /*17a90*/  LDL.LU R223, [R1+0x258] ;  /* 0x0002580001df7983 */ /* 0x000ee20000300800 */
[----:B0-----:R-:W-:Y:S01]  /*17aa0*/  F2FP.SATFINITE.E4M3.F32.PACK_AB_MERGE_C R7, RZ, R2, RZ ;  /* 0x00000002ff07723e */ /* 0x001fe200048070ff */
[----:B------:R-:W-:Y:S01]  /*17ab0*/  FMUL R4, R222, UR18 ;  /* 0x00000012de047c20 */ /* 0x000fe20008400000 */
[----:B------:R-:W-:Y:S01]  /*17ac0*/  F2FP.SATFINITE.E4M3.F32.PACK_AB_MERGE_C R9, RZ, R3, RZ ;  /* 0x00000003ff09723e */ /* 0x000fe200048070ff */
[----:B------:R-:W3:Y:S01]  /*17ad0*/  LDL.LU R222, [R1+0x25c] ;  /* 0x00025c0001de7983 */ /* 0x000ee20000300800 */
[----:B------:R-:W-:-:S03]  /*17ae0*/  FMUL R0, R225, UR18 ;  /* 0x00000012e1007c20 */ /* 0x000fc60008400000 */
[----:B------:R0:W-:Y:S04]  /*17af0*/  @!P6 STG.E.U8 desc[UR26][R28.64+0x99], R5 ;  /* 0x000099051c00e986 */ /* 0x0001e8000c10111a */
[----:B------:R-:W3:Y:S01]  /*17b00*/  LDL.LU R225, [R1+0x260] ;  /* 0x0002600001e17983 */ /* 0x000ee20000300800 */
[----:B0-----:R-:W-:Y:S01]  /*17b10*/  F2FP.SATFINITE.E4M3.F32.PACK_AB_MERGE_C R5, RZ, R0, RZ ;  /* 0x00000000ff05723e */ /* 0x001fe200048070ff */
[----:B------:R-:W-:Y:S02]  /*17b20*/  FMUL R2, R224, UR18 ;  /* 0x00000012e0027c20 */ /* 0x000fe40008400000 */
[----:B------:R-:W3:Y:S01]  /*17b30*/  LDL.LU R224, [R1+0x264] ;  /* 0x0002640001e07983 */ /* 0x000ee20000300800 */
[----:B--2---:R-:W-:-:S03]  /*17b40*/  FMUL R3, R227, UR18 ;  /* 0x00000012e3037c20 */ /* 0x004fc60008400000 */
        /* <DEDUP_REMOVED lines=13> */
[----:B------:R-:W-:Y:S01]  /*17c20*/  F2FP.SATFINITE.E4M3.F32.PACK_AB_MERGE_C R13, RZ, R4, RZ ;  /* 0x00000004ff0d723e */ /* 0x000fe200048070ff */
[----:B------:R3:W-:Y:S01]  /*17c30*/  @!P6 STG.E.U8 desc[UR26][R28.64+0xa1], R5 ;  /* 0x0000a1051c00e986 */ /* 0x0007e2000c10111a */
[----:B0-----:R-:W-:-:S03]  /*17c40*/  F2FP.SATFINITE.E4M3.F32.PACK_AB_MERGE_C R9, RZ, R3, RZ ;  /* 0x00000003ff09723e */ /* 0x001fc600048070ff */
[----:B------:R-:W-:Y:S01]  /*17c50*/  @!P4 STG.E.U8 desc[UR26][R28.64+0xa0], R13 ;  /* 0x0000a00d1c00c986 */ /* 0x000fe2000c10111a */
[----:B-1----:R-:W-:-:S03]  /*17c60*/  F2FP.SATFINITE.E4M3.F32.PACK_AB_MERGE_C R7, RZ, R2, RZ ;  /* 0x00000002ff07723e */ /* 0x002fc600048070ff */
[----:B------:R-:W-:Y:S01]  /*17c70*/  @!P2 STG.E.U8 desc[UR26][R26.64+0xa9], R9 ;  /* 0x0000a9091a00a986 */ /* 0x000fe2000c10111a */
[C---:B------:R-:W-:Y:S02]  /*17c80*/  ISETP.LT.OR P4, PT, R40.reuse, 0xa9, !P1 ;  /* 0x000000a92800780c */ /* 0x040fe40004f81670 */
[C---:B------:R-:W-:Y:S01]  /*17c90*/  ISETP.LT.OR P6, PT, R40.reuse, 0xaa, !P1 ;  /* 0x000000aa2800780c */ /* 0x040fe20004fc1670 */
[----:B------:R0:W-:Y:S01]  /*17ca0*/  @!P5 STG.E.U8 desc[UR26][R26.64+0xa8], R7 ;  /* 0x0000a8071a00d986 */ /* 0x0001e2000c10111a */
[----:B------:R-:W-:Y:S01]  /*17cb0*/  ISETP.LT.OR P2, PT, R40, 0xb2, !P0 ;  /* 0x000000b22800780c */ /* 0x000fe20004741670 */
[----:B------:R-:W-:Y:S01]  /*17cc0*/  FMUL R2, R218, UR18 ;  /* 0x00000012da027c20 */ /* 0x000fe20008400000 */
[----:B------:R-:W-:Y:S02]  /*17cd0*/  ISETP.LT.OR P5, PT, R40, 0xb1, !P0 ;  /* 0x000000b12800780c */ /* 0x000fe400047a1670 */
[----:B------:R-:W-:Y:S01]  /*17ce0*/  F2FP.SATFINITE.E4M3.F32.PACK_AB_MERGE_C R11, RZ, R0, RZ ;  /* 0x00000000ff0b723e */ /* 0x000fe200048070ff */
[----:B---3--:R-:W-:Y:S01]  /*17cf0*/  FMUL R0, R221, UR18 ;  /* 0x00000012dd007c20 */ /* 0x008fe20008400000 */
[----:B------:R-:W-:Y:S01]  /*17d00*/  FMUL R3, R220, UR18 ;  /* 0x00000012dc037c20 */ /* 0x000fe20008400000 */
[----:B------:R-:W-:-:S03]  /*17d10*/  F2FP.SATFINITE.E4M3.F32.PACK_AB_MERGE_C R5, RZ, R2, RZ ;  /* 0x00000002ff05723e */ /* 0x000fc600048070ff */
[----:B0-----:R-:W-:Y:S02]  /*17d20*/  F2FP.SATFINITE.E4M3.F32.PACK_AB_MERGE_C R7, RZ, R0, RZ ;  /* 0x00000000ff07723e */ /* 0x001fe400048070ff */
[----:B------:R-:W-:Y:S01]  /*17d30*/  F2FP.SATFINITE.E4M3.F32.PACK_AB_MERGE_C R9, RZ, R3, RZ ;  /* 0x00000003ff09723e */ /* 0x000fe200048070ff */
[----:B------:R-:W-:Y:S01]  /*17d40*/  FMUL R0, R223, UR18 ;  /* 0x00000012df007c20 */ /* 0x000fe20008400000 */
[----:B------:R-:W-:Y:S01]  /*17d50*/  @!P4 STG.E.U8 desc[UR26][R28.64+0xa8], R11 ;  /* 0x0000a80b1c00c986 */ /* 0x000fe2000c10111a */
[----:B------:R-:W-:-:S03]  /*17d60*/  ISETP.LT.OR P4, PT, R40, 0xb1, !P1 ;  /* 0x000000b12800780c */ /* 0x000fc60004f81670 */
[----:B------:R-:W-:Y:S01]  /*17d70*/  @!P6 STG.E.U8 desc[UR26][R28.64+0xa9], R5 ;  /* 0x0000a9051c00e986 */ /* 0x000fe2000c10111a */
[----:B------:R-:W-:-:S03]  /*17d80*/  ISETP.LT.OR P6, PT, R40, 0xb2, !P1 ;  /* 0x000000b22800780c */ /* 0x000fc60004fc1670 */
[----:B------:R0:W-:Y:S01]  /*17d90*/  @!P2 STG.E.U8 desc[UR26][R26.64+0xb1], R9 ;  /* 0x0000b1091a00a986 */ /* 0x0001e2000c10111a */
[C---:B------:R-:W-:Y:S02]  /*17da0*/  ISETP.LT.OR P2, PT, R40.reuse, 0xb9, !P0 ;  /* 0x000000b92800780c */ /* 0x040fe40004741670 */
[C---:B------:R-:W-:Y:S01]  /*17db0*/  ISETP.LT.OR P0, PT, R40.reuse, 0xba, !P0 ;  /* 0x000000ba2800780c */ /* 0x040fe20004701670 */
[----:B------:R1:W-:Y:S01]  /*17dc0*/  @!P5 STG.E.U8 desc[UR26][R26.64+0xb0], R7 ;  /* 0x0000b0071a00d986 */ /* 0x0003e2000c10111a */
[----:B------:R-:W-:Y:S02]  /*17dd0*/  ISETP.LT.OR P5, PT, R40, 0xb9, !P1 ;  /* 0x000000b92800780c */ /* 0x000fe40004fa1670 */
[----:B------:R-:W-:Y:S01]  /*17de0*/  F2FP.SATFINITE.E4M3.F32.PACK_AB_MERGE_C R13, RZ, R0, RZ ;  /* 0x00000000ff0d723e */ /* 0x000fe200048070ff */
[----:B------:R-:W-:Y:S01]  /*17df0*/  FMUL R0, R222, UR18 ;  /* 0x00000012de007c20 */ /* 0x000fe20008400000 */
[----:B------:R-:W-:Y:S01]  /*17e00*/  ISETP.LT.OR P1, PT, R40, 0xba, !P1 ;  /* 0x000000ba2800780c */ /* 0x000fe20004f21670 */
[----:B------:R-:W-:-:S05]  /*17e10*/  FMUL R2, R225, UR18 ;  /* 0x00000012e1027c20 */ /* 0x000fca0008400000 */
[----:B0-----:R-:W-:Y:S02]  /*17e20*/  F2FP.SATFINITE.E4M3.F32.PACK_AB_MERGE_C R9, RZ, R2, RZ ;  /* 0x00000002ff09723e */ /* 0x001fe400048070ff */
[----:B-1----:R-:W-:Y:S01]  /*17e30*/  F2FP.SATFINITE.E4M3.F32.PACK_AB_MERGE_C R7, RZ, R0, RZ ;  /* 0x00000000ff07723e */ /* 0x002fe200048070ff */
[----:B------:R-:W-:Y:S01]  /*17e40*/  FMUL R3, R224, UR18 ;  /* 0x00000012e0037c20 */ /* 0x000fe20008400000 */
[----:B------:R0:W-:Y:S04]  /*17e50*/  @!P4 STG.E.U8 desc[UR26][R28.64+0xb0], R13 ;  /* 0x0000b00d1c00c986 */ /* 0x0001e8000c10111a */
[----:B------:R-:W-:Y:S01]  /*17e60*/  F2FP.SATFINITE.E4M3.F32.PACK_AB_MERGE_C R3, RZ, R3, RZ ;  /* 0x00000003ff03723e */ /* 0x000fe200048070ff */
[----:B------:R0:W-:Y:S04]  /*17e70*/  @!P6 STG.E.U8 desc[UR26][R28.64+0xb1], R7 ;  /* 0x0000b1071c00e986 */ /* 0x0001e8000c10111a */
[----:B------:R0:W-:Y:S04]  /*17e80*/  @!P2 STG.E.U8 desc[UR26][R26.64+0xb8], R9 ;  /* 0x0000b8091a00a986 */ /* 0x0001e8000c10111a */
[----:B------:R0:W-:Y:S01]  /*17e90*/  @!P0 STG.E.U8 desc[UR26][R26.64+0xb9], R3 ;  /* 0x0000b9031a008986 */ /* 0x0001e2000c10111a */
[----:B--2---:R-:W-:-:S05]  /*17ea0*/  FMUL R4, R227, UR18 ;  /* 0x00000012e3047c20 */ /* 0x004fca0008400000 */
[----:B------:R-:W-:-:S05]  /*17eb0*/  F2FP.SATFINITE.E4M3.F32.PACK_AB_MERGE_C R11, RZ, R4, RZ ;  /* 0x00000004ff0b723e */ /* 0x000fca00048070ff */
[----:B------:R0:W-:Y:S01]  /*17ec0*/  @!P5 STG.E.U8 desc[UR26][R28.64+0xb8], R11 ;  /* 0x0000b80b1c00d986 */ /* 0x0001e2000c10111a */
[----:B----4-:R-:W-:-:S05]  /*17ed0*/  FMUL R5, R226, UR18 ;  /* 0x00000012e2057c20 */ /* 0x010fca0008400000 */
[----:B------:R-:W-:-:S05]  /*17ee0*/  F2FP.SATFINITE.E4M3.F32.PACK_AB_MERGE_C R5, RZ, R5, RZ ;  /* 0x00000005ff05723e */ /* 0x000fca00048070ff */
[----:B------:R0:W-:Y:S02]  /*17ef0*/  @!P1 STG.E.U8 desc[UR26][R28.64+0xb9], R5 ;  /* 0x0000b9051c009986 */ /* 0x0001e4000c10111a */
.L_x_417:
[----:B------:R-:W-:Y:S05]  /*17f00*/  BSYNC B0 ;  /* 0x0000000000007941 */ /* 0x000fea0003800000 */
.L_x_31:
[----:B0-2--5:R-:W2:Y:S04]  /*17f10*/  LDL.LU R3, [R1+0x270] ;  /* 0x0002700001037983 */ /* 0x025ea80000300800 */
[----:B------:R-:W2:Y:S01]  /*17f20*/  LDL.LU R2, [R1+0x274] ;  /* 0x0002740001027983 */ /* 0x000ea20000300800 */
[----:B------:R-:W-:Y:S01]  /*17f30*/  ULDC UR10, c[0x0][0xc] ;  /* 0x00000300000a7ab9 */ /* 0x000fe20000000800 */
[----:B------:R-:W-:Y:S01]  /*17f40*/  ULDC UR11, c[0x0][0x10] ;  /* 0x00000400000b7ab9 */ /* 0x000fe20000000800 */
[----:B---34-:R-:W2:Y:S01]  /*17f50*/  LDC R5, c[0x0][0x14] ;  /* 0x00000500ff057b82 */ /* 0x018ea20000000800 */
[----:B------:R-:W-:Y:S01]  /*17f60*/  UIMAD.WIDE.U32 UR10, UR10, UR11, URZ ;  /* 0x0000000b0a0a72a5 */ /* 0x000fe2000f8e003f */
[----:B------:R-:W-:Y:S01]  /*17f70*/  PRMT R0, RZ, 0x7610, R0 ;  /* 0x00007610ff007816 */ /* 0x000fe20000000000 */
[----:B------:R-:W-:-:S04]  /*17f80*/  UMOV UR19, 0xffffffff ;  /* 0xffffffff00137882 */ /* 0x000fc80000000000 */
[----:B--2---:R-:W-:-:S04]  /*17f90*/  IMAD.WIDE.U32 R2, R5, UR10, R2 ;  /* 0x0000000a05027c25 */ /* 0x004fc8000f8e0002 */
[----:B------:R-:W-:Y:S01]  /*17fa0*/  IMAD R5, R5, UR11, RZ ;  /* 0x0000000b05057c24 */ /* 0x000fe2000f8e02ff */
[----:B------:R-:W-:Y:S01]  /*17fb0*/  ULDC.64 UR10, c[0x0][0x650] ;  /* 0x00019400000a7ab9 */ /* 0x000fe20000000a00 */
[----:B------:R-:W-:Y:S01]  /*17fc0*/  IMAD.MOV.U32 R11, RZ, RZ, R2 ;  /* 0x000000ffff0b7224 */ /* 0x000fe200078e0002 */
[----:B------:R-:W-:Y:S01]  /*17fd0*/  ISETP.GE.U32.AND P0, PT, R2, UR10, PT ;  /* 0x0000000a02007c0c */ /* 0x000fe2000bf06070 */
[----:B------:R-:W-:Y:S02]  /*17fe0*/  IMAD.IADD R13, R3, 0x1, R5 ;  /* 0x00000001030d7824 */ /* 0x000fe400078e0205 */
[----:B------:R-:W-:-:S03]  /*17ff0*/  IMAD.MOV.U32 R2, RZ, RZ, -0x1 ;  /* 0xffffffffff027424 */ /* 0x000fc600078e00ff */
[----:B------:R0:W-:Y:S01]  /*18000*/  STL [R1+0x270], R13 ;  /* 0x0002700d01007387 */ /* 0x0001e20000100800 */
[----:B------:R-:W-:-:S03]  /*18010*/  ISETP.GE.U32.AND.EX P0, PT, R13, UR11, PT, P0 ;  /* 0x0000000b0d007c0c */ /* 0x000fc6000bf06100 */
[----:B------:R0:W-:Y:S04]  /*18020*/  STL [R1+0x274], R11 ;  /* 0x0002740b01007387 */ /* 0x0001e80000100800 */
[----:B------:R0:W-:Y:S06]  /*18030*/  STL [R1+0x27c], R2 ;  /* 0x00027c0201007387 */ /* 0x0001ec0000100800 */
[----:B------:R-:W-:Y:S05]  /*18040*/  @P0 BRA `(.L_x_418) ;  /* 0x0000000400740947 */ /* 0x000fea0003800000 */
[----:B------:R-:W2:Y:S01]  /*18050*/  S2R R8, SR_CTAID.X ;  /* 0x0000000000087919 */ /* 0x000ea20000002500 */
[----:B------:R-:W-:Y:S01]  /*18060*/  ULDC.64 UR20, c[0x0][0x628] ;  /* 0x00018a0000147ab9 */ /* 0x000fe20000000a00 */
[----:B------:R-:W3:Y:S01]  /*18070*/  LDC R9, c[0x0][0x144] ;  /* 0x00005100ff097b82 */ /* 0x000ee20000000800 */
[----:B------:R-:W-:Y:S01]  /*18080*/  ULDC UR6, c[0x0][0x150] ;  /* 0x0000540000067ab9 */ /* 0x000fe20000000800 */
[----:B------:R-:W4:Y:S01]  /*18090*/  S2R R12, SR_CTAID.Y ;  /* 0x00000000000c7919 */ /* 0x000f220000002600 */
[----:B------:R-:W-:Y:S01]  /*180a0*/  ISETP.NE.U32.AND P0, PT, RZ, UR20, PT ;  /* 0x00000014ff007c0c */ /* 0x000fe2000bf05070 */
[----:B------:R-:W-:Y:S01]  /*180b0*/  ULDC UR22, c[0x0][0x630] ;  /* 0x00018c0000167ab9 */ /* 0x000fe20000000800 */
[----:B------:R-:W-:Y:S02]  /*180c0*/  R2UR UR14, R11 ;  /* 0x000000000b0e72ca */ /* 0x000fe400000e0000 */
[----:B------:R-:W-:Y:S01]  /*180d0*/  ISETP.NE.AND.EX P0, PT, RZ, UR21, PT, P0 ;  /* 0x00000015ff007c0c */ /* 0x000fe2000bf05300 */
[----:B------:R-:W0:Y:S01]  /*180e0*/  LDC.64 R6, c[0x0][0x620] ;  /* 0x00018800ff067b82 */ /* 0x000e220000000a00 */
[----:B------:R-:W-:-:S02]  /*180f0*/  R2UR UR15, R13 ;  /* 0x000000000d0f72ca */ /* 0x000fc400000e0000 */
[----:B--2---:R-:W-:-:S05]  /*18100*/  I2FP.F32.U32 R0, R8 ;  /* 0x0000000800007245 */ /* 0x004fca0000201000 */
[----:B------:R-:W-:-:S06]  /*18110*/  FMUL R0, R0, UR6 ;  /* 0x0000000600007c20 */ /* 0x000fcc0008400000 */
[----:B------:R-:W2:Y:S01]  /*18120*/  F2I.U32.TRUNC.NTZ R0, R0 ;  /* 0x0000000000007305 */ /* 0x000ea2000020f000 */
[----:B----4-:R-:W-:Y:S05]  /*18130*/  @!P0 BRA `(.L_x_419) ;  /* 0x0000000000308947 */ /* 0x010fea0003800000 */
        /* <DEDUP_REMOVED lines=12> */
.L_x_419:
[----:B------:R-:W-:Y:S01]  /*18200*/  USHF.R.U64 UR19, UR14, UR22, UR15 ;  /* 0x000000160e137299 */ /* 0x000fe2000800120f */
[----:B------:R-:W4:Y:S01]  /*18210*/  LDC.64 R22, c[0x0][0x640] ;  /* 0x00019000ff167b82 */ /* 0x000f220000000a00 */
[----:B------:R-:W-:Y:S01]  /*18220*/  USHF.R.U32.HI UR6, URZ, UR22, UR15 ;  /* 0x000000163f067299 */ /* 0x000fe2000801160f */
[----:B--2---:R-:W-:Y:S02]  /*18230*/  IMAD.MOV R10, RZ, RZ, -R0 ;  /* 0x000000ffff0a7224 */ /* 0x004fe400078e0a00 */
[----:B0-----:R-:W-:Y:S01]  /*18240*/  IMAD.MOV.U32 R2, RZ, RZ, R11 ;  /* 0x000000ffff027224 */ /* 0x001fe200078e000b */
[----:B------:R-:W-:Y:S01]  /*18250*/  IADD3 R5, P0, RZ, -UR19, RZ ;  /* 0x80000013ff057c10 */ /* 0x000fe2000ff1e0ff */
[----:B---3--:R-:W-:Y:S02]  /*18260*/  IMAD R18, R9, R10, R8 ;  /* 0x0000000a09127224 */ /* 0x008fe400078e0208 */
[----:B------:R-:W0:Y:S02]  /*18270*/  LDC R4, c[0x0][0x618] ;  /* 0x00018600ff047b82 */ /* 0x000e240000000800 */
[----:B------:R-:W-:Y:S01]  /*18280*/  IMAD.X R3, RZ, RZ, ~UR6, P0 ;  /* 0x80000006ff037e24 */ /* 0x000fe200080e06ff */
[----:B------:R-:W-:-:S03]  /*18290*/  ULDC UR6, c[0x0][0x154] ;  /* 0x0000550000067ab9 */ /* 0x000fc60000000800 */
[-C--:B------:R-:W-:Y:S02]  /*182a0*/  IMAD R0, R3, R6.reuse, RZ ;  /* 0x0000000603007224 */ /* 0x080fe400078e02ff */
[----:B------:R-:W2:Y:S01]  /*182b0*/  LDC R14, c[0x0][0x608] ;  /* 0x00018200ff0e7b82 */ /* 0x000ea20000000800 */
[----:B------:R-:W-:Y:S02]  /*182c0*/  IMAD.MOV.U32 R3, RZ, RZ, R13 ;  /* 0x000000ffff037224 */ /* 0x000fe400078e000d */
[----:B------:R-:W-:-:S05]  /*182d0*/  IMAD.WIDE.U32 R2, R5, R6, R2 ;  /* 0x0000000605027225 */ /* 0x000fca00078e0002 */
[----:B------:R-:W3:Y:S01]  /*182e0*/  LDC R20, c[0x0][0x658] ;  /* 0x00019600ff147b82 */ /* 0x000ee20000000800 */
[----:B------:R-:W-:Y:S01]  /*182f0*/  IMAD R5, R5, R7, R0 ;  /* 0x0000000705057224 */ /* 0x000fe200078e0200 */
[----:B------:R-:W-:Y:S01]  /*18300*/  I2FP.F32.U32 R0, R12 ;  /* 0x0000000c00007245 */ /* 0x000fe20000201000 */
[----:B------:R-:W-:Y:S01]  /*18310*/  IMAD.MOV.U32 R7, RZ, RZ, 0x1 ;  /* 0x00000001ff077424 */ /* 0x000fe200078e00ff */
[----:B----4-:R-:W-:Y:S01]  /*18320*/  ISETP.NE.U32.AND P0, PT, R22, RZ, PT ;  /* 0x000000ff1600720c */ /* 0x010fe20003f05070 */
[----:B------:R-:W-:Y:S02]  /*18330*/  IMAD.IADD R3, R3, 0x1, R5 ;  /* 0x0000000103037824 */ /* 0x000fe400078e0205 */
[----:B------:R-:W-:Y:S01]  /*18340*/  FMUL R0, R0, UR6 ;  /* 0x0000000600007c20 */ /* 0x000fe20008400000 */
[----:B------:R-:W4:Y:S01]  /*18350*/  LDC R15, c[0x0][0x148] ;  /* 0x00005200ff0f7b82 */ /* 0x000f220000000800 */
[----:B------:R-:W-:Y:S01]  /*18360*/  ISETP.NE.AND.EX P0, PT, R23, RZ, PT, P0 ;  /* 0x000000ff1700720c */ /* 0x000fe20003f05300 */
[----:B------:R-:W-:Y:S01]  /*18370*/  IMAD.MOV.U32 R5, RZ, RZ, -0x1 ;  /* 0xffffffffff057424 */ /* 0x000fe200078e00ff */
[-CC-:B0-----:R-:W-:Y:S01]  /*18380*/  SHF.R.U64 R10, R2, R4.reuse, R3.reuse ;  /* 0x00000004020a7219 */ /* 0x181fe20000001203 */
[----:B------:R0:W0:Y:S01]  /*18390*/  F2I.U32.TRUNC.NTZ R13, R0 ;  /* 0x00000000000d7305 */ /* 0x000022000020f000 */
[----:B------:R-:W-:-:S03]  /*183a0*/  SHF.R.U32.HI R3, RZ, R4, R3 ;  /* 0x00000004ff037219 */ /* 0x000fc60000011603 */
[----:B------:R-:W0:Y:S01]  /*183b0*/  LDC R16, c[0x0][0x600] ;  /* 0x00018000ff107b82 */ /* 0x000e220000000800 */
[-CC-:B--2---:R-:W-:Y:S02]  /*183c0*/  SHF.R.U64 R8, R10, R14.reuse, R3.reuse ;  /* 0x0000000e0a087219 */ /* 0x184fe40000001203 */
[----:B------:R-:W-:-:S05]  /*183d0*/  SHF.R.U32.HI R3, RZ, R14, R3 ;  /* 0x0000000eff037219 */ /* 0x000fca0000011603 */
[----:B------:R-:W2:Y:S01]  /*183e0*/  LDC R17, c[0x0][0x648] ;  /* 0x00019200ff117b82 */ /* 0x000ea20000000800 */
[-CC-:B---3--:R-:W-:Y:S02]  /*183f0*/  SHF.R.U64 R11, R8, R20.reuse, R3.reuse ;  /* 0x00000014080b7219 */ /* 0x188fe40000001203 */
[-C--:B------:R-:W-:Y:S02]  /*18400*/  SHF.L.U32 R5, R5, R20.reuse, RZ ;  /* 0x0000001405057219 */ /* 0x080fe400000006ff */
[-C--:B------:R-:W-:Y:S01]  /*18410*/  SHF.R.U32.HI R3, RZ, R20.reuse, R3 ;  /* 0x00000014ff037219 */ /* 0x080fe20000011603 */
[----:B------:R-:W-:Y:S01]  /*18420*/  IMAD.MOV.U32 R2, RZ, RZ, R11 ;  /* 0x000000ffff027224 */ /* 0x000fe200078e000b */
[----:B------:R-:W-:Y:S01]  /*18430*/  SHF.L.U32 R20, R7, R20, RZ ;  /* 0x0000001407147219 */ /* 0x000fe200000006ff */
[----:B------:R-:W3:Y:S01]  /*18440*/  LDC R19, c[0x0][0x638] ;  /* 0x00018e00ff137b82 */ /* 0x000ee20000000800 */
[----:B------:R-:W-:-:S07]  /*18450*/  LOP3.LUT R43, RZ, R5, RZ, 0x33, !PT ;  /* 0x00000005ff2b7212 */ /* 0x000fce00078e33ff */
[----:B------:R-:W0:Y:S01]  /*18460*/  LDC R21, c[0x0][0x610] ;  /* 0x00018400ff157b82 */ /* 0x000e220000000800 */
[----:B------:R-:W-:Y:S05]  /*18470*/  @!P0 BRA `(.L_x_420) ;  /* 0x0000000000288947 */ /* 0x000fea0003800000 */
[----:B0-----:R-:W0:Y:S02]  /*18480*/  LDC R0, c[0x0][0x64c] ;  /* 0x00019300ff007b82 */ /* 0x001e240000000800 */
[----:B0-----:R-:W-:-:S05]  /*18490*/  IADD3 R7, P0, R11, R0, RZ ;  /* 0x000000000b077210 */ /* 0x001fca0007f1e0ff */
        /* <DEDUP_REMOVED lines=8> */
.L_x_420:
[----:B0-2---:R-:W-:Y:S01]  /*18520*/  SHF.R.U64 R0, R2, R17, R3 ;  /* 0x0000001102007219 */ /* 0x005fe20000001203 */
[----:B------:R-:W-:Y:S01]  /*18530*/  VIADD R3, R16, 0xffffffff ;  /* 0xffffffff10037836 */ /* 0x000fe20000000000 */
[----:B------:R-:W-:Y:S01]  /*18540*/  LOP3.LUT R43, R8, R43, RZ, 0xc0, !PT ;  /* 0x0000002b082b7212 */ /* 0x000fe200078ec0ff */
[----:B------:R-:W-:Y:S02]  /*18550*/  IMAD.MOV R13, RZ, RZ, -R13 ;  /* 0x000000ffff0d7224 */ /* 0x000fe400078e0a0d */
[----:B------:R-:W-:Y:S01]  /*18560*/  IMAD.MOV R2, RZ, RZ, -R0 ;  /* 0x000000ffff027224 */ /* 0x000fe200078e0a00 */
[----:B------:R-:W-:Y:S01]  /*18570*/  LOP3.LUT R3, R10, R3, RZ, 0xc0, !PT ;  /* 0x000000030a037212 */ /* 0x000fe200078ec0ff */
[----:B------:R-:W-:Y:S02]  /*18580*/  IMAD R43, R20, R0, R43 ;  /* 0x00000000142b7224 */ /* 0x000fe400078e022b */
[----:B----4-:R-:W-:Y:S02]  /*18590*/  @P3 IMAD R18, R15, R13, R12 ;  /* 0x0000000d0f123224 */ /* 0x010fe400078e020c */
[----:B---3--:R-:W-:-:S02]  /*185a0*/  IMAD R0, R2, R19, R11 ;  /* 0x0000001302007224 */ /* 0x008fc400078e020b */
[----:B------:R-:W-:Y:S02]  /*185b0*/  IMAD R43, R43, R21, R18 ;  /* 0x000000152b2b7224 */ /* 0x000fe400078e0212 */
[----:B------:R-:W-:Y:S02]  /*185c0*/  IMAD R2, R0, R16, R3 ;  /* 0x0000001000027224 */ /* 0x000fe400078e0203 */
[----:B------:R-:W-:-:S03]  /*185d0*/  IMAD.MOV.U32 R4, RZ, RZ, 0x1 ;  /* 0x00000001ff047424 */ /* 0x000fc600078e00ff */
[----:B------:R-:W-:Y:S02]  /*185e0*/  SEL R3, R2, R43, !P3 ;  /* 0x0000002b02037207 */ /* 0x000fe40005800000 */
[----:B------:R-:W-:Y:S02]  /*185f0*/  PRMT R0, R4, 0x7610, R0 ;  /* 0x0000761004007816 */ /* 0x000fe40000000000 */
[----:B------:R-:W-:Y:S01]  /*18600*/  SEL R43, R43, R2, !P3 ;  /* 0x000000022b2b7207 */ /* 0x000fe20005800000 */
[----:B------:R2:W-:Y:S06]  /*18610*/  STL [R1+0x27c], R3 ;  /* 0x00027c0301007387 */ /* 0x0005ec0000100800 */
.L_x_418:
[----:B------:R-:W-:Y:S01]  /*18620*/  UIADD3 UR5, UR9, UR5, URZ ;  /* 0x0000000509057290 */ /* 0x000fe2000fffe03f */
[----:B------:R3:W-:Y:S01]  /*18630*/  STL [R1+0x278], R43 ;  /* 0x0002782b01007387 */ /* 0x0007e20000100800 */
[----:B------:R-:W-:Y:S02]  /*18640*/  LOP3.LUT P0, RZ, R0, 0xff, RZ, 0xc0, !PT ;  /* 0x000000ff00ff7812 */ /* 0x000fe4000780c0ff */
[----:B------:R-:W-:Y:S02]  /*18650*/  USHF.R.U32.HI UR6, URZ, 0x1, UR5 ;  /* 0x000000013f067899 */ /* 0x000fe40008011605 */
[----:B------:R-:W-:Y:S02]  /*18660*/  UISETP.GT.U32.AND UP0, UPT, UR5, 0x1, UPT ;  /* 0x000000010500788c */ /* 0x000fe4000bf04070 */
[----:B------:R-:W-:Y:S02]  /*18670*/  ULOP3.LUT UR6, UR6, 0x1, URZ, 0xc0, !UPT ;  /* 0x0000000106067892 */ /* 0x000fe4000f8ec03f */
[----:B------:R-:W-:-:S02]  /*18680*/  UISETP.LT.U32.AND UP0, UPT, UR9, 0x2, UP0 ;  /* 0x000000020900788c */ /* 0x000fc40008701070 */
[----:B------:R-:W-:Y:S02]  /*18690*/  UISETP.NE.U32.AND UP1, UPT, UR6, 0x1, UPT ;  /* 0x000000010600788c */ /* 0x000fe4000bf25070 */
[----:B------:R-:W-:Y:S02]  /*186a0*/  USEL UR10, URZ, 0x1, !UP0 ;  /* 0x000000013f0a7887 */ /* 0x000fe4000c000000 */
[----:B------:R-:W-:Y:S02]  /*186b0*/  UISETP.GT.U32.AND UP1, UPT, UR9, 0x1, !UP1 ;  /* 0x000000010900788c */ /* 0x000fe4000cf24070 */
[----:B------:R-:W-:Y:S02]  /*186c0*/  ULOP3.LUT UR5, UR5, 0x1, URZ, 0xc0, !UPT ;  /* 0x0000000105057892 */ /* 0x000fe4000f8ec03f */
[----:B------:R-:W-:-:S04]  /*186d0*/  USEL UR6, URZ, 0x1, !UP1 ;  /* 0x000000013f067887 */ /* 0x000fc8000c800000 */
[----:B------:R-:W-:Y:S01]  /*186e0*/  ULOP3.LUT UR4, UR6, UR4, UR10, 0x96, !UPT ;  /* 0x0000000406047292 */ /* 0x000fe2000f8e960a */
[----:B---3--:R-:W-:Y:S11]  /*186f0*/  @P0 BRA `(.L_x_421) ;  /* 0xfffffe88003c0947 */ /* 0x008ff6000383ffff */
[----:B------:R-:W-:Y:S05]  /*18700*/  EXIT ;  /* 0x000000000000794d */ /* 0x000fea0003800000 */
.L_x_3:
[----:B------:R-:W2:Y:S01]  /*18710*/  LDL R15, [R1+0x274] ;  /* 0x00027400010f7983 */ /* 0x000ea20000100800 */
[----:B------:R-:W-:-:S03]  /*18720*/  ULDC.64 UR4, c[0x0][0x650] ;  /* 0x0001940000047ab9 */ /* 0x000fc60000000a00 */
[----:B------:R-:W3:Y:S01]  /*18730*/  LDL R18, [R1+0x270] ;  /* 0x0002700001127983 */ /* 0x000ee20000100800 */
[----:B------:R-:W-:Y:S01]  /*18740*/  PRMT R0, RZ, 0x7610, R0 ;  /* 0x00007610ff007816 */ /* 0x000fe20000000000 */
[----:B------:R-:W-:Y:S02]  /*18750*/  IMAD.MOV.U32 R4, RZ, RZ, -0x1 ;  /* 0xffffffffff047424 */ /* 0x000fe400078e00ff */
[----:B------:R-:W-:Y:S02]  /*18760*/  IMAD.MOV.U32 R5, RZ, RZ, -0x1 ;  /* 0xffffffffff057424 */ /* 0x000fe400078e00ff */
[----:B------:R-:W-:Y:S01]  /*18770*/  IMAD.MOV.U32 R6, RZ, RZ, -0x1 ;  /* 0xffffffffff067424 */ /* 0x000fe200078e00ff */
[----:B--2---:R-:W-:-:S04]  /*18780*/  ISETP.GE.U32.AND P0, PT, R15, UR4, PT ;  /* 0x000000040f007c0c */ /* 0x004fc8000bf06070 */
[----:B---3--:R-:W-:-:S13]  /*18790*/  ISETP.GE.U32.AND.EX P0, PT, R18, UR5, PT, P0 ;  /* 0x0000000512007c0c */ /* 0x008fda000bf06100 */
[----:B------:R-:W-:Y:S05]  /*187a0*/  @P0 BRA `(.L_x_422) ;  /* 0x0000000400640947 */ /* 0x000fea0003800000 */
[----:B------:R-:W0:Y:S01]  /*187b0*/  LDC.64 R12, c[0x0][0x628] ;  /* 0x00018a00ff0c7b82 */ /* 0x000e220000000a00 */
[----:B------:R-:W-:Y:S02]  /*187c0*/  IMAD.MOV.U32 R8, RZ, RZ, R15 ;  /* 0x000000ffff087224 */ /* 0x000fe400078e000f */
[----:B------:R-:W-:-:S05]  /*187d0*/  IMAD.MOV.U32 R9, RZ, RZ, R18 ;  /* 0x000000ffff097224 */ /* 0x000fca00078e0012 */
[----:B------:R-:W1:Y:S08]  /*187e0*/  LDC R14, c[0x0][0x630] ;  /* 0x00018c00ff0e7b82 */ /* 0x000e700000000800 */
[----:B------:R-:W2:Y:S01]  /*187f0*/  LDC.64 R16, c[0x0][0x620] ;  /* 0x00018800ff107b82 */ /* 0x000ea20000000a00 */
[----:B0-----:R-:W-:-:S04]  /*18800*/  ISETP.NE.U32.AND P0, PT, R12, RZ, PT ;  /* 0x000000ff0c00720c */ /* 0x001fc80003f05070 */
[----:B------:R-:W-:-:S13]  /*18810*/  ISETP.NE.AND.EX P0, PT, R13, RZ, PT, P0 ;  /* 0x000000ff0d00720c */ /* 0x000fda0003f05300 */
[----:B-12---:R-:W-:Y:S05]  /*18820*/  @!P0 BRA `(.L_x_423) ;  /* 0x0000000000288947 */ /* 0x006fea0003800000 */
[----:B------:R-:W0:Y:S02]  /*18830*/  LDC R0, c[0x0][0x634] ;  /* 0x00018d00ff007b82 */ /* 0x000e240000000800 */
        /* <DEDUP_REMOVED lines=9> */
.L_x_423:
[-CC-:B------:R-:W-:Y:S01]  /*188d0*/  SHF.R.U64 R11, R8, R14.reuse, R9.reuse ;  /* 0x0000000e080b7219 */ /* 0x180fe20000001209 */
[----:B------:R-:W0:Y:S01]  /*188e0*/  LDC R6, c[0x0][0x618] ;  /* 0x00018600ff067b82 */ /* 0x000e220000000800 */
[----:B------:R-:W-:Y:S01]  /*188f0*/  SHF.R.U32.HI R0, RZ, R14, R9 ;  /* 0x0000000eff007219 */ /* 0x000fe20000011609 */
[----:B------:R-:W-:Y:S01]  /*18900*/  ULDC UR4, c[0x0][0x150] ;  /* 0x0000540000047ab9 */ /* 0x000fe20000000800 */
[----:B------:R-:W-:Y:S01]  /*18910*/  IADD3 R3, P0, RZ, -R11, RZ ;  /* 0x8000000bff037210 */ /* 0x000fe20007f1e0ff */
[----:B------:R-:W-:Y:S01]  /*18920*/  IMAD.MOV.U32 R4, RZ, RZ, R15 ;  /* 0x000000ffff047224 */ /* 0x000fe200078e000f */
[----:B------:R-:W-:Y:S01]  /*18930*/  I2FP.F32.U32 R8, R2 ;  /* 0x0000000200087245 */ /* 0x000fe20000201000 */
[----:B------:R-:W-:Y:S02]  /*18940*/  IMAD.MOV.U32 R5, RZ, RZ, R18 ;  /* 0x000000ffff057224 */ /* 0x000fe400078e0012 */
[----:B------:R-:W1:Y:S01]  /*18950*/  LDC.64 R20, c[0x0][0x640] ;  /* 0x00019000ff147b82 */ /* 0x000e620000000a00 */
[----:B------:R-:W-:-:S02]  /*18960*/  IMAD.X R7, RZ, RZ, ~R0, P0 ;  /* 0x000000ffff077224 */ /* 0x000fc400000e0e00 */
[----:B------:R-:W-:Y:S01]  /*18970*/  FMUL R9, R8, UR4 ;  /* 0x0000000408097c20 */ /* 0x000fe20008400000 */
[----:B------:R-:W-:Y:S01]  /*18980*/  IMAD.WIDE.U32 R4, R3, R16, R4 ;  /* 0x0000001003047225 */ /* 0x000fe200078e0004 */
[----:B------:R-:W-:-:S03]  /*18990*/  ULDC UR4, c[0x0][0x154] ;  /* 0x0000550000047ab9 */ /* 0x000fc60000000800 */
[----:B------:R-:W-:Y:S01]  /*189a0*/  IMAD R0, R7, R16, RZ ;  /* 0x0000001007007224 */ /* 0x000fe200078e02ff */
[----:B------:R-:W2:Y:S01]  /*189b0*/  LDC R13, c[0x0][0x144] ;  /* 0x00005100ff0d7b82 */ /* 0x000ea20000000800 */
[----:B------:R-:W3:Y:S02]  /*189c0*/  F2I.U32.TRUNC.NTZ R9, R9 ;  /* 0x0000000900097305 */ /* 0x000ee4000020f000 */
[----:B------:R-:W-:-:S04]  /*189d0*/  IMAD R3, R3, R17, R0 ;  /* 0x0000001103037224 */ /* 0x000fc800078e0200 */
[----:B------:R-:W-:Y:S01]  /*189e0*/  IMAD.IADD R3, R5, 0x1, R3 ;  /* 0x0000000105037824 */ /* 0x000fe200078e0203 */
[----:B------:R-:W4:Y:S04]  /*189f0*/  LDC R12, c[0x0][0x608] ;  /* 0x00018200ff0c7b82 */ /* 0x000f280000000800 */
[----:B0-----:R-:W-:Y:S02]  /*18a00*/  SHF.R.U64 R8, R4, R6, R3 ;  /* 0x0000000604087219 */ /* 0x001fe40000001203 */
[----:B------:R-:W-:Y:S02]  /*18a10*/  I2FP.F32.U32 R4, R10 ;  /* 0x0000000a00047245 */ /* 0x000fe40000201000 */
[----:B------:R-:W0:Y:S01]  /*18a20*/  LDC R7, c[0x0][0x658] ;  /* 0x00019600ff077b82 */ /* 0x000e220000000800 */
[----:B-1----:R-:W-:Y:S01]  /*18a30*/  ISETP.NE.U32.AND P0, PT, R20, RZ, PT ;  /* 0x000000ff1400720c */ /* 0x002fe20003f05070 */
[----:B---3--:R-:W-:Y:S01]  /*18a40*/  IMAD.MOV R0, RZ, RZ, -R9 ;  /* 0x000000ffff007224 */ /* 0x008fe200078e0a09 */
[----:B------:R-:W-:Y:S01]  /*18a50*/  SHF.R.U32.HI R3, RZ, R6, R3 ;  /* 0x00000006ff037219 */ /* 0x000fe20000011603 */
[----:B------:R-:W-:Y:S01]  /*18a60*/  FMUL R4, R4, UR4 ;  /* 0x0000000404047c20 */ /* 0x000fe20008400000 */
[----:B------:R-:W-:Y:S01]  /*18a70*/  ISETP.NE.AND.EX P0, PT, R21, RZ, PT, P0 ;  /* 0x000000ff1500720c */ /* 0x000fe20003f05300 */
[----:B------:R-:W-:-:S02]  /*18a80*/  IMAD.MOV.U32 R6, RZ, RZ, -0x1 ;  /* 0xffffffffff067424 */ /* 0x000fc400078e00ff */
[----:B------:R-:W1:Y:S01]  /*18a90*/  LDC R17, c[0x0][0x148] ;  /* 0x00005200ff117b82 */ /* 0x000e620000000800 */
[----:B--2---:R-:W-:Y:S02]  /*18aa0*/  IMAD R19, R13, R0, R2 ;  /* 0x000000000d137224 */ /* 0x004fe400078e0202 */
[----:B------:R-:W-:-:S05]  /*18ab0*/  IMAD.MOV.U32 R2, RZ, RZ, 0x1 ;  /* 0x00000001ff027424 */ /* 0x000fca00078e00ff */
[----:B------:R-:W2:Y:S01]  /*18ac0*/  LDC R14, c[0x0][0x600] ;  /* 0x00018000ff0e7b82 */ /* 0x000ea20000000800 */
[-CC-:B----4-:R-:W-:Y:S02]  /*18ad0*/  SHF.R.U64 R13, R8, R12.reuse, R3.reuse ;  /* 0x0000000c080d7219 */ /* 0x190fe40000001203 */
[----:B------:R-:W-:Y:S02]  /*18ae0*/  SHF.R.U32.HI R0, RZ, R12, R3 ;  /* 0x0000000cff007219 */ /* 0x000fe40000011603 */
[----:B------:R3:W4:Y:S03]  /*18af0*/  F2I.U32.TRUNC.NTZ R12, R4 ;  /* 0x00000004000c7305 */ /* 0x000726000020f000 */
[----:B------:R-:W1:Y:S01]  /*18b00*/  LDC R16, c[0x0][0x648] ;  /* 0x00019200ff107b82 */ /* 0x000e620000000800 */
[-C--:B0-----:R-:W-:Y:S02]  /*18b10*/  SHF.R.U64 R15, R13, R7.reuse, R0 ;  /* 0x000000070d0f7219 */ /* 0x081fe40000001200 */
[----:B------:R-:W-:-:S02]  /*18b20*/  SHF.L.U32 R6, R6, R7, RZ ;  /* 0x0000000706067219 */ /* 0x000fc400000006ff */
[-C--:B------:R-:W-:Y:S01]  /*18b30*/  SHF.L.U32 R22, R2, R7.reuse, RZ ;  /* 0x0000000702167219 */ /* 0x080fe200000006ff */
[----:B------:R-:W-:Y:S01]  /*18b40*/  IMAD.MOV.U32 R2, RZ, RZ, R15 ;  /* 0x000000ffff027224 */ /* 0x000fe200078e000f */
[----:B------:R-:W-:Y:S01]  /*18b50*/  SHF.R.U32.HI R3, RZ, R7, R0 ;  /* 0x00000007ff037219 */ /* 0x000fe20000011600 */
[----:B------:R-:W0:Y:S01]  /*18b60*/  LDC R18, c[0x0][0x638] ;  /* 0x00018e00ff127b82 */ /* 0x000e220000000800 */
[----:B------:R-:W-:-:S07]  /*18b70*/  LOP3.LUT R24, RZ, R6, RZ, 0x33, !PT ;  /* 0x00000006ff187212 */ /* 0x000fce00078e33ff */
[----:B------:R-:W0:Y:S01]  /*18b80*/  LDC R23, c[0x0][0x610] ;  /* 0x00018400ff177b82 */ /* 0x000e220000000800 */
[----:B---34-:R-:W-:Y:S05]  /*18b90*/  @!P0 BRA `(.L_x_424) ;  /* 0x0000000000288947 */ /* 0x018fea0003800000 */
[----:B------:R-:W3:Y:S02]  /*18ba0*/  LDC R0, c[0x0][0x64c] ;  /* 0x00019300ff007b82 */ /* 0x000ee40000000800 */
[----:B---3--:R-:W-:-:S05]  /*18bb0*/  IADD3 R7, P0, R15, R0, RZ ;  /* 0x000000000f077210 */ /* 0x008fca0007f1e0ff */
        /* <DEDUP_REMOVED lines=8> */
.L_x_424:
[----:B-1----:R-:W-:Y:S01]  /*18c40*/  SHF.R.U64 R3, R2, R16, R3 ;  /* 0x0000001002037219 */ /* 0x002fe20000001203 */
[----:B--2---:R-:W-:Y:S01]  /*18c50*/  VIADD R5, R14, 0xffffffff ;  /* 0xffffffff0e057836 */ /* 0x004fe20000000000 */
[----:B------:R-:W-:Y:S01]  /*18c60*/  LOP3.LUT R0, R13, R24, RZ, 0xc0, !PT ;  /* 0x000000180d007212 */ /* 0x000fe200078ec0ff */
[----:B------:R-:W-:Y:S02]  /*18c70*/  IMAD.MOV R12, RZ, RZ, -R12 ;  /* 0x000000ffff0c7224 */ /* 0x000fe400078e0a0c */
[----:B------:R-:W-:Y:S02]  /*18c80*/  IMAD.MOV R2, RZ, RZ, -R3 ;  /* 0x000000ffff027224 */ /* 0x000fe400078e0a03 */
[----:B------:R-:W-:Y:S01]  /*18c90*/  IMAD R4, R22, R3, R0 ;  /* 0x0000000316047224 */ /* 0x000fe200078e0200 */
[----:B------:R-:W-:Y:S01]  /*18ca0*/  LOP3.LUT R3, R8, R5, RZ, 0xc0, !PT ;  /* 0x0000000508037212 */ /* 0x000fe200078ec0ff */
[----:B------:R-:W-:Y:S02]  /*18cb0*/  @P3 IMAD R19, R17, R12, R10 ;  /* 0x0000000c11133224 */ /* 0x000fe400078e020a */
[----:B0-----:R-:W-:-:S02]  /*18cc0*/  IMAD R0, R2, R18, R15 ;  /* 0x0000001202007224 */ /* 0x001fc400078e020f */
[----:B------:R-:W-:Y:S02]  /*18cd0*/  IMAD R4, R4, R23, R19 ;  /* 0x0000001704047224 */ /* 0x000fe400078e0213 */
[----:B------:R-:W-:Y:S02]  /*18ce0*/  IMAD R3, R0, R14, R3 ;  /* 0x0000000e00037224 */ /* 0x000fe400078e0203 */
[----:B------:R-:W-:Y:S02]  /*18cf0*/  IMAD.MOV.U32 R2, RZ, RZ, 0x1 ;  /* 0x00000001ff027424 */ /* 0x000fe400078e00ff */
[----:B------:R-:W-:Y:S01]  /*18d00*/  IMAD.MOV.U32 R6, RZ, RZ, R11 ;  /* 0x000000ffff067224 */ /* 0x000fe200078e000b */
[----:B------:R-:W-:Y:S02]  /*18d10*/  SEL R5, R3, R4, !P3 ;  /* 0x0000000403057207 */ /* 0x000fe40005800000 */
[----:B------:R-:W-:Y:S02]  /*18d20*/  PRMT R0, R2, 0x7610, R0 ;  /* 0x0000761002007816 */ /* 0x000fe40000000000 */
[----:B------:R-:W-:-:S07]  /*18d30*/  SEL R4, R4, R3, !P3 ;  /* 0x0000000304047207 */ /* 0x000fce0005800000 */
.L_x_422:
[----:B------:R-:W-:-:S08]  /*18d40*/  NOP ;  /* 0x0000000000007918 */ /* 0x000fd00000000000 */
[----:B------:R-:W0:-:S00]  /*18d50*/  USETMAXREG.DEALLOC.CTAPOOL 0x28 ;  /* 0x00000028000079c8 */ /* 0x000e0000080e0500 */
[----:B------:R-:W-:-:S13]  /*18d60*/  ISETP.NE.AND P0, PT, RZ, UR6, PT ;  /* 0x00000006ff007c0c */ /* 0x000fda000bf05270 */
[----:B------:R-:W-:Y:S05]  /*18d70*/  @P0 EXIT ;  /* 0x000000000000094d */ /* 0x000fea0003800000 */
[----:B0-----:R-:W-:Y:S01]  /*18d80*/  LOP3.LUT P0, RZ, R0, 0xff, RZ, 0xc0, !PT ;  /* 0x000000ff00ff7812 */ /* 0x001fe2000780c0ff */
[----:B------:R-:W-:Y:S02]  /*18d90*/  IMAD.MOV.U32 R8, RZ, RZ, 0x1 ;  /* 0x00000001ff087424 */ /* 0x000fe400078e00ff */
[----:B------:R-:W-:-:S10]  /*18da0*/  IMAD.MOV.U32 R0, RZ, RZ, RZ ;  /* 0x000000ffff007224 */ /* 0x000fd400078e00ff */
[----:B------:R-:W-:Y:S05]  /*18db0*/  @!P0 BRA `(.L_x_425) ;  /* 0x0000000c00808947 */ /* 0x000fea0003800000 */
[----:B------:R-:W0:Y:S01]  /*18dc0*/  LDC R0, c[0x0][0x28c] ;  /* 0x0000a300ff007b82 */ /* 0x000e220000000800 */
[----:B------:R-:W1:Y:S01]  /*18dd0*/  S2R R2, SR_TID.X ;  /* 0x0000000000027919 */ /* 0x000e620000002100 */
[----:B------:R-:W-:Y:S01]  /*18de0*/  ULDC UR5, c[0x0][0x658] ;  /* 0x0001960000057ab9 */ /* 0x000fe20000000800 */
[----:B------:R-:W-:Y:S01]  /*18df0*/  UMOV UR6, 0xffffffff ;  /* 0xffffffff00067882 */ /* 0x000fe20000000000 */
[----:B------:R-:W-:Y:S01]  /*18e00*/  UMOV UR9, 0x1 ;  /* 0x0000000100097882 */ /* 0x000fe20000000000 */
[----:B------:R-:W-:Y:S01]  /*18e10*/  USHF.L.U32 UR10, UR6, UR5, URZ ;  /* 0x00000005060a7299 */ /* 0x000fe2000800063f */
[----:B------:R-:W-:Y:S01]  /*18e20*/  BSSY B0, `(.L_x_425) ;  /* 0x00000d9000007945 */ /* 0x000fe20003800000 */
[----:B------:R-:W-:Y:S01]  /*18e30*/  ULDC UR8, c[0x0][0xc] ;  /* 0x0000030000087ab9 */ /* 0x000fe20000000800 */
[----:B------:R-:W-:Y:S01]  /*18e40*/  USHF.L.U32 UR5, UR9, UR5, URZ ;  /* 0x0000000509057299 */ /* 0x000fe2000800063f */
[----:B------:R-:W-:Y:S01]  /*18e50*/  IMAD.MOV.U32 R11, RZ, RZ, 0x1 ;  /* 0x00000001ff0b7424 */ /* 0x000fe200078e00ff */
[----:B------:R-:W-:Y:S01]  /*18e60*/  ULDC UR4, c[0x0][0x600] ;  /* 0x0001800000047ab9 */ /* 0x000fe20000000800 */
[----:B------:R-:W-:Y:S01]  /*18e70*/  ULDC UR9, c[0x0][0x10] ;  /* 0x0000040000097ab9 */ /* 0x000fe20000000800 */
[----:B------:R-:W-:Y:S01]  /*18e80*/  ULDC UR6, c[0x0][0x14] ;  /* 0x0000050000067ab9 */ /* 0x000fe20000000800 */
[----:B------:R-:W-:Y:S01]  /*18e90*/  UIMAD.WIDE.U32 UR8, UR8, UR9, URZ ;  /* 0x00000009080872a5 */ /* 0x000fe2000f8e003f */
[----:B------:R-:W-:Y:S01]  /*18ea0*/  IMAD.MOV.U32 R8, RZ, RZ, 0x1 ;  /* 0x00000001ff087424 */ /* 0x000fe200078e00ff */
[----:B------:R-:W-:-:S02]  /*18eb0*/  ULOP3.LUT UR21, UR7, 0x2, URZ, 0xfc, !UPT ;  /* 0x0000000207157892 */ /* 0x000fc4000f8efc3f */
[----:B------:R-:W-:Y:S02]  /*18ec0*/  UIMAD.WIDE.U32 UR30, UR8, UR6, URZ ;  /* 0x00000006081e72a5 */ /* 0x000fe4000f8e003f */
[----:B------:R-:W-:Y:S02]  /*18ed0*/  UIMAD UR13, UR9, UR6, URZ ;  /* 0x00000006090d72a4 */ /* 0x000fe4000f8e023f */
[----:B------:R-:W-:Y:S02]  /*18ee0*/  UIADD3 UR4, UR4, -0x1, URZ ;  /* 0xffffffff04047890 */ /* 0x000fe4000fffe03f */
[----:B------:R-:W-:Y:S01]  /*18ef0*/  ULOP3.LUT UR6, URZ, UR10, URZ, 0x33, !UPT ;  /* 0x0000000a3f067292 */ /* 0x000fe2000f8e333f */
[----:B0-----:R-:W-:Y:S01]  /*18f00*/  VIADD R0, R0, 0xff ;  /* 0x000000ff00007836 */ /* 0x001fe20000000000 */
[----:B------:R-:W-:Y:S01]  /*18f10*/  UIADD3 UR13, UR31, UR13, URZ ;  /* 0x0000000d1f0d7290 */ /* 0x000fe2000fffe03f */
[----:B------:R-:W-:-:S03]  /*18f20*/  ULDC.64 UR38, c[0x0][0x198] ;  /* 0x0000660000267ab9 */ /* 0x000fc60000000a00 */
[----:B------:R-:W-:-:S04]  /*18f30*/  SHF.R.S32.HI R3, RZ, 0x1f, R0 ;  /* 0x0000001fff037819 */ /* 0x000fc80000011400 */
[----:B------:R-:W-:Y:S01]  /*18f40*/  LEA.HI R3, R3, R0, RZ, 0x8 ;  /* 0x0000000003037211 */ /* 0x000fe200078f40ff */
[----:B------:R-:W-:Y:S01]  /*18f50*/  IMAD.MOV.U32 R0, RZ, RZ, RZ ;  /* 0x000000ffff007224 */ /* 0x000fe200078e00ff */
[C---:B-1----:R-:W-:Y:S02]  /*18f60*/  LOP3.LUT P4, RZ, R2.reuse, 0x7f, RZ, 0xc0, !PT ;  /* 0x0000007f02ff7812 */ /* 0x042fe4000788c0ff */
[----:B------:R-:W-:Y:S02]  /*18f70*/  SHF.R.S32.HI R13, RZ, 0x8, R3 ;  /* 0x00000008ff0d7819 */ /* 0x000fe40000011403 */
[----:B------:R-:W-:-:S03]  /*18f80*/  LOP3.LUT P0, RZ, R2, 0x1f, RZ, 0xc0, !PT ;  /* 0x0000001f02ff7812 */ /* 0x000fc6000780c0ff */
[----:B------:R-:W-:Y:S01]  /*18f90*/  VIADD R10, R13, 0x1 ;  /* 0x000000010d0a7836 */ /* 0x000fe20000000000 */
[----:B------:R-:W-:-:S13]  /*18fa0*/  PLOP3.LUT P0, PT, P0, P4, PT, 0x8a, 0x0 ;  /* 0x000000000000781c */ /* 0x000fda0000709172 */
.L_x_437:
[----:B------:R-:W-:-:S03]  /*18fb0*/  UMOV UR8, 0xffffffff ;  /* 0xffffffff00087882 */ /* 0x000fc60000000000 */
[----:B------:R-:W-:Y:S05]  /*18fc0*/  BRA.DIV UR8, `(.L_x_426) ;  /* 0x0000000e08b07947 */ /* 0x000fea000b800000 */
[----:B------:R-:W-:-:S13]  /*18fd0*/  ELECT P1, URZ, PT ;  /* 0x00000000003f782f */ /* 0x000fda0003820000 */
.L_x_446:
[----:B------:R-:W0:Y:S01]  /*18fe0*/  LDC R2, c[0x0][0x28c] ;  /* 0x0000a300ff027b82 */ /* 0x000e220000000800 */
[----:B------:R-:W-:Y:S01]  /*18ff0*/  BSSY B1, `(.L_x_427) ;  /* 0x0000044000017945 */ /* 0x000fe20003800000 */
[----:B0-----:R-:W-:-:S13]  /*19000*/  ISETP.LT.OR P1, PT, R2, 0x1, !P1 ;  /* 0x000000010200780c */ /* 0x001fda0004f21670 */
[----:B------:R-:W-:Y:S05]  /*19010*/  @P1 BRA `(.L_x_428) ;  /* 0x0000000400041947 */ /* 0x000fea0003800000 */
[----:B------:R-:W-:Y:S02]  /*19020*/  IMAD.SHL.U32 R9, R4, 0x100, RZ ;  /* 0x0000010004097824 */ /* 0x000fe400078e00ff */
[----:B------:R-:W-:Y:S02]  /*19030*/  IMAD R14, R5, 0xc0, RZ ;  /* 0x000000c0050e7824 */ /* 0x000fe400078e02ff */
[----:B------:R-:W-:Y:S02]  /*19040*/  IMAD.MOV.U32 R16, RZ, RZ, RZ ;  /* 0x000000ffff107224 */ /* 0x000fe400078e00ff */
[----:B------:R-:W-:Y:S02]  /*19050*/  IMAD.MOV.U32 R2, RZ, RZ, R10 ;  /* 0x000000ffff027224 */ /* 0x000fe400078e000a */
[----:B------:R-:W-:Y:S02]  /*19060*/  IMAD.MOV.U32 R3, RZ, RZ, R8 ;  /* 0x000000ffff037224 */ /* 0x000fe400078e0008 */
[----:B------:R-:W-:-:S07]  /*19070*/  IMAD.MOV.U32 R4, RZ, RZ, R0 ;  /* 0x000000ffff047224 */ /* 0x000fce00078e0000 */
.L_x_432:
[----:B------:R-:W0:Y:S01]  /*19080*/  S2R R12, SR_CgaCtaId ;  /* 0x00000000000c7919 */ /* 0x000e220000008800 */
[----:B------:R-:W-:Y:S01]  /*19090*/  MOV R5, 0x400 ;  /* 0x0000040000057802 */ /* 0x000fe20000000f00 */
[----:B------:R-:W1:Y:S03]  /*190a0*/  @!P4 LDC R7, c[0x0][0x500] ;  /* 0x00014000ff07cb82 */ /* 0x000e660000000800 */
[----:B0-----:R-:W-:Y:S02]  /*190b0*/  LEA R15, R12, R5, 0x18 ;  /* 0x000000050c0f7211 */ /* 0x001fe400078ec0ff */
[----:B------:R-:W-:-:S03]  /*190c0*/  SHF.L.U32 R5, R3, 0x1f, RZ ;  /* 0x0000001f03057819 */ /* 0x000fc600000006ff */
[----:B------:R-:W-:-:S04]  /*190d0*/  IMAD R12, R4, 0x8, R15 ;  /* 0x00000008040c7824 */ /* 0x000fc800078e020f */
[----:B------:R-:W0:Y:S02]  /*190e0*/  SYNCS.PHASECHK.TRANS64.TRYWAIT P1, [R12+URZ+0x10], R5 ;  /* 0x000010050c0075a7 */ /* 0x000e24000802017f */
[----:B01----:R-:W-:Y:S05]  /*190f0*/  @!P1 BRA `(.L_x_429) ;  /* 0x0000000c00849947 */ /* 0x003fea0003800000 */
.L_x_447:
[----:B------:R-:W-:Y:S01]  /*19100*/  UPRMT UR8, UR21, 0x9910, URZ ;  /* 0x0000991015087896 */ /* 0x000fe2000800003f */
[----:B------:R1:W-:Y:S03]  /*19110*/  @!P4 SYNCS.ARRIVE.TRANS64 RZ, [R12+URZ], R7 ;  /* 0x000000070cffc9a7 */ /* 0x0003e6000800003f */
[----:B------:R-:W-:-:S06]  /*19120*/  UISETP.NE.AND UP0, UPT, UR8, 0x2, UPT ;  /* 0x000000020800788c */ /* 0x000fcc000bf05270 */
[----:B------:R-:W-:-:S13]  /*19130*/  PLOP3.LUT P1, PT, PT, PT, UP0, 0x80, 0x0 ;  /* 0x000000000000781c */ /* 0x000fda0003f2f008 */
[----:B-1----:R-:W-:Y:S05]  /*19140*/  @P1 BRA `(.L_x_430) ;  /* 0x0000000000041947 */ /* 0x002fea0003800000 */
[----:B------:R-:W-:Y:S01]  /*19150*/  BPT.TRAP 0x1 ;  /* 0x000000040000795c */ /* 0x000fe20000300000 */
.L_x_430:
[----:B------:R-:W-:Y:S05]  /*19160*/  @P0 BRA `(.L_x_431) ;  /* 0x0000000000040947 */ /* 0x000fea0003800000 */
[----:B------:R-:W-:Y:S01]  /*19170*/  BPT.TRAP 0x1 ;  /* 0x000000040000795c */ /* 0x000fe20000300000 */
.L_x_431:
[--C-:B0-----:R-:W-:Y:S01]  /*19180*/  IMAD R5, R4, 0x10000, R15.reuse ;  /* 0x0001000004057824 */ /* 0x101fe200078e020f */
[----:B------:R-:W-:Y:S01]  /*19190*/  R2UR UR34, R16 ;  /* 0x00000000102272ca */ /* 0x000fe200000e0000 */
[----:B------:R-:W-:Y:S01]  /*191a0*/  IMAD R15, R4, 0xc000, R15 ;  /* 0x0000c000040f7824 */ /* 0x000fe200078e020f */
[----:B------:R-:W-:Y:S01]  /*191b0*/  R2UR UR33, R12 ;  /* 0x000000000c2172ca */ /* 0x000fe200000e0000 */
[----:B------:R-:W-:Y:S01]  /*191c0*/  VIADD R2, R2, 0xffffffff ;  /* 0xffffffff02027836 */ /* 0x000fe20000000000 */
[----:B------:R-:W-:Y:S01]  /*191d0*/  R2UR UR24, R5 ;  /* 0x00000000051872ca */ /* 0x000fe200000e0000 */
[----:B------:R-:W-:Y:S01]  /*191e0*/  UIADD3 UR14, UP0, UR38, 0xf0, URZ ;  /* 0x000000f0260e7890 */ /* 0x000fe2000ff1e03f */
[----:B------:R-:W-:Y:S01]  /*191f0*/  R2UR UR8, R15 ;  /* 0x000000000f0872ca */ /* 0x000fe200000e0000 */
[----:B------:R-:W-:Y:S01]  /*19200*/  UIADD3 UR40, UP1, UR38, 0x1f0, URZ ;  /* 0x000001f026287890 */ /* 0x000fe2000ff3e03f */
[----:B------:R-:W-:Y:S01]  /*19210*/  R2UR UR36, R6 ;  /* 0x00000000062472ca */ /* 0x000fe200000e0000 */
[----:B------:R-:W-:Y:S01]  /*19220*/  UIADD3.X UR15, URZ, UR39, URZ, UP0, !UPT ;  /* 0x000000273f0f7290 */ /* 0x000fe200087fe43f */
[----:B------:R-:W-:Y:S01]  /*19230*/  R2UR UR35, R9 ;  /* 0x00000000092372ca */ /* 0x000fe200000e0000 */
[----:B------:R-:W-:Y:S01]  /*19240*/  UIADD3.X UR41, URZ, UR39, URZ, UP1, !UPT ;  /* 0x000000273f297290 */ /* 0x000fe20008ffe43f */
[----:B------:R-:W-:Y:S01]  /*19250*/  R2UR UR19, R14 ;  /* 0x000000000e1372ca */ /* 0x000fe200000e0000 */
[----:B------:R-:W-:Y:S01]  /*19260*/  UIADD3 UR26, UR34, 0x80, URZ ;  /* 0x00000080221a7890 */ /* 0x000fe2000fffe03f */
[----:B------:R-:W-:Y:S01]  /*19270*/  ISETP.GT.AND P2, PT, R2, 0x1, PT ;  /* 0x000000010200780c */ /* 0x000fe20003f44270 */
[----:B------:R-:W-:Y:S01]  /*19280*/  VIADD R4, R4, 0x1 ;  /* 0x0000000104047836 */ /* 0x000fe20000000000 */
[----:B------:R-:W-:Y:S01]  /*19290*/  UMOV UR22, 0x0 ;  /* 0x0000000000167882 */ /* 0x000fe20000000000 */
[----:B------:R-:W-:Y:S01]  /*192a0*/  UIADD3 UR32, UR24, 0x100, URZ ;  /* 0x0000010018207890 */ /* 0x000fe2000fffe03f */
[----:B------:R-:W-:Y:S01]  /*192b0*/  VIADD R16, R16, 0x100 ;  /* 0x0000010010107836 */ /* 0x000fe20000000000 */
[----:B------:R-:W-:Y:S01]  /*192c0*/  UIADD3 UR24, UR24, 0x8100, URZ ;  /* 0x0000810018187890 */ /* 0x000fe2000fffe03f */
[----:B------:R-:W-:Y:S01]  /*192d0*/  ISETP.NE.AND P1, PT, R4, 0x2, PT ;  /* 0x000000020400780c */ /* 0x000fe20003f25270 */
[----:B------:R-:W-:-:S02]  /*192e0*/  UIADD3 UR16, UR8, 0x20100, URZ ;  /* 0x0002010008107890 */ /* 0x000fc4000fffe03f */
[----:B------:R-:W-:Y:S01]  /*192f0*/  UIADD3 UR8, UR8, 0x26100, URZ ;  /* 0x0002610008087890 */ /* 0x000fe2000fffe03f */
[----:B------:R-:W-:Y:S01]  /*19300*/  SEL R12, RZ, 0x1, P1 ;  /* 0x00000001ff0c7807 */ /* 0x000fe20000800000 */
[----:B------:R-:W-:Y:S01]  /*19310*/  UMOV UR23, 0x10000000 ;  /* 0x1000000000177882 */ /* 0x000fe20000000000 */
[----:B------:R-:W-:Y:S01]  /*19320*/  UMOV UR25, UR33 ;  /* 0x0000002100197c82 */ /* 0x000fe20008000000 */
[----:B------:R-:W-:Y:S01]  /*19330*/  UMOV UR28, UR36 ;  /* 0x00000024001c7c82 */ /* 0x000fe20008000000 */
[----:B------:R-:W-:Y:S01]  /*19340*/  UMOV UR27, UR35 ;  /* 0x00000023001b7c82 */ /* 0x000fe20008000000 */
[----:B------:R-:W-:Y:S01]  /*19350*/  UMOV UR17, UR33 ;  /* 0x0000002100117c82 */ /* 0x000fe20008000000 */
[----:B------:R-:W-:Y:S01]  /*19360*/  UMOV UR18, UR34 ;  /* 0x0000002200127c82 */ /* 0x000fe20008000000 */
[----:B------:R-:W-:Y:S01]  /*19370*/  UMOV UR20, UR36 ;  /* 0x0000002400147c82 */ /* 0x000fe20008000000 */
[----:B------:R0:W-:Y:S01]  /*19380*/  UTMALDG.3D [UR32], [UR14], desc[UR22] ;  /* 0x000016200e0075b4 */ /* 0x0001e20008011000 */
[----:B------:R-:W-:Y:S01]  /*19390*/  UMOV UR9, UR33 ;  /* 0x0000002100097c82 */ /* 0x000fe20008000000 */
[----:B------:R-:W-:Y:S01]  /*193a0*/  UMOV UR11, UR19 ;  /* 0x00000013000b7c82 */ /* 0x000fe20008000000 */
[----:B------:R-:W-:Y:S01]  /*193b0*/  UMOV UR12, UR36 ;  /* 0x00000024000c7c82 */ /* 0x000fe20008000000 */
[----:B------:R-:W-:Y:S01]  /*193c0*/  UMOV UR10, UR26 ;  /* 0x0000001a000a7c82 */ /* 0x000fe20008000000 */
[----:B------:R-:W-:-:S02]  /*193d0*/  LOP3.LUT R3, R3, R12, RZ, 0x3c, !PT ;  /* 0x0000000c03037212 */ /* 0x000fc400078e3cff */
[----:B------:R-:W-:Y:S01]  /*193e0*/  SEL R4, R4, RZ, P1 ;  /* 0x000000ff04047207 */ /* 0x000fe20000800000 */
[----:B------:R0:W-:Y:S01]  /*193f0*/  UTMALDG.3D [UR24], [UR14], desc[UR22] ;  /* 0x000016180e0075b4 */ /* 0x0001e20008011000 */
[----:B------:R0:W-:Y:S01]  /*19400*/  UTMALDG.3D [UR16], [UR40], desc[UR22] ;  /* 0x00001610280075b4 */ /* 0x0001e20008011000 */
[----:B------:R0:W-:Y:S02]  /*19410*/  UTMALDG.3D [UR8], [UR40], desc[UR22] ;  /* 0x00001608280075b4 */ /* 0x0001e40008011000 */
[----:B0-----:R-:W-:Y:S05]  /*19420*/  @P2 BRA `(.L_x_432) ;  /* 0xfffffffc00142947 */ /* 0x001fea000383ffff */
.L_x_428:
[----:B------:R-:W-:Y:S05]  /*19430*/  BSYNC B1 ;  /* 0x0000000000017941 */ /* 0x000fea0003800000 */
.L_x_427:
[----:B------:R-:W2:Y:S01]  /*19440*/  LDL.LU R18, [R1+0x270] ;  /* 0x0002700001127983 */ /* 0x000ea20000300800 */
[----:B------:R-:W-:Y:S01]  /*19450*/  LOP3.LUT P2, RZ, R11, 0xff, RZ, 0xc0, !PT ;  /* 0x000000ff0bff7812 */ /* 0x000fe2000784c0ff */
[C---:B------:R-:W-:Y:S01]  /*19460*/  IMAD.IADD R0, R13.reuse, 0x1, R0 ;  /* 0x000000010d007824 */ /* 0x040fe200078e0200 */
[----:B------:R-:W-:Y:S01]  /*19470*/  ULDC.64 UR8, c[0x0][0x650] ;  /* 0x0001940000087ab9 */ /* 0x000fe20000000a00 */
[----:B------:R-:W3:Y:S01]  /*19480*/  LDL.LU R17, [R1+0x274] ;  /* 0x0002740001117983 */ /* 0x000ee20000300800 */
[----:B------:R-:W-:Y:S01]  /*19490*/  BSSY B1, `(.L_x_433) ;  /* 0x000006f000017945 */ /* 0x000fe20003800000 */
[----:B------:R-:W-:Y:S01]  /*194a0*/  IMAD.MOV.U32 R5, RZ, RZ, -0x1 ;  /* 0xffffffffff057424 */ /* 0x000fe200078e00ff */
[----:B------:R-:W-:Y:S01]  /*194b0*/  ISETP.GT.U32.AND P1, PT, R0, 0x1, PT ;  /* 0x000000010000780c */ /* 0x000fe20003f24070 */
[----:B------:R-:W-:Y:S01]  /*194c0*/  IMAD.MOV.U32 R6, RZ, RZ, -0x1 ;  /* 0xffffffffff067424 */ /* 0x000fe200078e00ff */
[----:B------:R-:W-:Y:S02]  /*194d0*/  SHF.R.U32.HI R2, RZ, 0x1, R0 ;  /* 0x00000001ff027819 */ /* 0x000fe40000011600 */
[----:B------:R-:W-:-:S02]  /*194e0*/  ISETP.LT.U32.AND P1, PT, R13, 0x2, P1 ;  /* 0x000000020d00780c */ /* 0x000fc40000f21070 */
[----:B------:R-:W-:Y:S01]  /*194f0*/  LOP3.LUT R2, R2, 0x1, RZ, 0xc0, !PT ;  /* 0x0000000102027812 */ /* 0x000fe200078ec0ff */
[----:B------:R-:W0:Y:S01]  /*19500*/  @P2 S2R R4, SR_CgaCtaId ;  /* 0x0000000000042919 */ /* 0x000e220000008800 */
[----:B------:R-:W-:Y:S02]  /*19510*/  @P2 MOV R3, 0x400 ;  /* 0x0000040000032802 */ /* 0x000fe40000000f00 */
[----:B------:R-:W-:Y:S02]  /*19520*/  LOP3.LUT R0, R0, 0x1, RZ, 0xc0, !PT ;  /* 0x0000000100007812 */ /* 0x000fe400078ec0ff */
[----:B------:R-:W-:Y:S02]  /*19530*/  PRMT R11, RZ, 0x7610, R11 ;  /* 0x00007610ff0b7816 */ /* 0x000fe4000000000b */
[----:B0-----:R-:W-:Y:S01]  /*19540*/  @P2 LEA R3, R4, R3, 0x18 ;  /* 0x0000000304032211 */ /* 0x001fe200078ec0ff */
[----:B------:R-:W-:-:S03]  /*19550*/  IMAD.MOV.U32 R4, RZ, RZ, -0x1 ;  /* 0xffffffffff047424 */ /* 0x000fc600078e00ff */
[----:B------:R0:W-:Y:S01]  /*19560*/  @P2 SYNCS.ARRIVE.TRANS64.A1T0 RZ, [R3+URZ+0x38], RZ ;  /* 0x000038ff03ff29a7 */ /* 0x0001e2000810003f */
[----:B------:R-:W-:-:S04]  /*19570*/  ISETP.NE.U32.AND P2, PT, R2, 0x1, PT ;  /* 0x000000010200780c */ /* 0x000fc80003f45070 */
[----:B------:R-:W-:Y:S02]  /*19580*/  ISETP.GT.U32.AND P2, PT, R13, 0x1, !P2 ;  /* 0x000000010d00780c */ /* 0x000fe40005744070 */
[----:B0-----:R-:W-:Y:S02]  /*19590*/  SEL R3, RZ, 0x1, !P1 ;  /* 0x00000001ff037807 */ /* 0x001fe40004800000 */
[----:B------:R-:W-:-:S04]  /*195a0*/  SEL R2, RZ, 0x1, !P2 ;  /* 0x00000001ff027807 */ /* 0x000fc80005000000 */
[----:B------:R-:W-:Y:S02]  /*195b0*/  LOP3.LUT R8, R2, R8, R3, 0x96, !PT ;  /* 0x0000000802087212 */ /* 0x000fe400078e9603 */
[----:B------:R-:W-:Y:S02]  /*195c0*/  PRMT R2, RZ, 0x7610, R2 ;  /* 0x00007610ff027816 */ /* 0x000fe40000000002 */
[----:B---3--:R-:W-:-:S04]  /*195d0*/  IADD3 R17, P5, R17, UR30, RZ ;  /* 0x0000001e11117c10 */ /* 0x008fc8000ffbe0ff */
[----:B--2---:R-:W-:Y:S01]  /*195e0*/  IADD3.X R18, R18, UR13, RZ, P5, !PT ;  /* 0x0000000d12127c10 */ /* 0x004fe2000affe4ff */
[----:B------:R0:W-:Y:S01]  /*195f0*/  STL [R1+0x274], R17 ;  /* 0x0002741101007387 */ /* 0x0001e20000100800 */
[----:B------:R-:W-:-:S03]  /*19600*/  ISETP.GE.U32.AND P5, PT, R17, UR8, PT ;  /* 0x0000000811007c0c */ /* 0x000fc6000bfa6070 */
[----:B------:R0:W-:Y:S01]  /*19610*/  STL [R1+0x270], R18 ;  /* 0x0002701201007387 */ /* 0x0001e20000100800 */
[----:B------:R-:W-:-:S13]  /*19620*/  ISETP.GE.U32.AND.EX P1, PT, R18, UR9, PT, P5 ;  /* 0x0000000912007c0c */ /* 0x000fda000bf26150 */
[----:B0-----:R-:W-:Y:S05]  /*19630*/  @P1 BRA `(.L_x_434) ;  /* 0x0000000400501947 */ /* 0x001fea0003800000 */
[----:B------:R-:W-:Y:S01]  /*19640*/  ULDC.64 UR8, c[0x0][0x628] ;  /* 0x00018a0000087ab9 */ /* 0x000fe20000000a00 */
[----:B------:R-:W0:Y:S01]  /*19650*/  S2R R12, SR_CTAID.X ;  /* 0x00000000000c7919 */ /* 0x000e220000002500 */
[----:B------:R-:W-:Y:S01]  /*19660*/  ISETP.NE.U32.AND P1, PT, RZ, UR8, PT ;  /* 0x00000008ff007c0c */ /* 0x000fe2000bf25070 */
[----:B------:R-:W-:Y:S01]  /*19670*/  ULDC UR11, c[0x0][0x630] ;  /* 0x00018c00000b7ab9 */ /* 0x000fe20000000800 */
[----:B------:R-:W-:Y:S01]  /*19680*/  IMAD.MOV.U32 R2, RZ, RZ, R17 ;  /* 0x000000ffff027224 */ /* 0x000fe200078e0011 */
[----:B------:R-:W1:Y:S01]  /*19690*/  S2R R9, SR_CTAID.Y ;  /* 0x0000000000097919 */ /* 0x000e620000002600 */
[----:B------:R-:W-:Y:S01]  /*196a0*/  ISETP.NE.AND.EX P1, PT, RZ, UR9, PT, P1 ;  /* 0x00000009ff007c0c */ /* 0x000fe2000bf25310 */
[----:B------:R-:W-:-:S12]  /*196b0*/  IMAD.MOV.U32 R3, RZ, RZ, R18 ;  /* 0x000000ffff037224 */ /* 0x000fd800078e0012 */
[----:B------:R-:W-:Y:S05]  /*196c0*/  @!P1 BRA `(.L_x_435) ;  /* 0x0000000000289947 */ /* 0x000fea0003800000 */
[----:B------:R-:W-:Y:S02]  /*196d0*/  ULDC UR10, c[0x0][0x634] ;  /* 0x00018d00000a7ab9 */ /* 0x000fe40000000800 */
[----:B------:R-:W-:-:S05]  /*196e0*/  IADD3 R7, P1, R17, UR10, RZ ;  /* 0x0000000a11077c10 */ /* 0x000fca000ff3e0ff */
[----:B------:R-:W-:-:S04]  /*196f0*/  IMAD.X R15, RZ, RZ, R18, P1 ;  /* 0x000000ffff0f7224 */ /* 0x000fc800008e0612 */
[----:B------:R-:W-:-:S04]  /*19700*/  IMAD.WIDE.U32 R4, R15, UR8, RZ ;  /* 0x000000080f047c25 */ /* 0x000fc8000f8e00ff */
[----:B------:R-:W-:-:S04]  /*19710*/  IMAD.WIDE.U32 R4, P1, R7, UR9, R4 ;  /* 0x0000000907047c25 */ /* 0x000fc8000f820004 */
[----:B------:R-:W-:-:S04]  /*19720*/  IMAD.WIDE.U32 R6, R7, UR8, RZ ;  /* 0x0000000807067c25 */ /* 0x000fc8000f8e00ff */
[----:B------:R-:W-:Y:S01]  /*19730*/  IMAD.X R3, RZ, RZ, RZ, P1 ;  /* 0x000000ffff037224 */ /* 0x000fe200008e06ff */
[----:B------:R-:W-:Y:S01]  /*19740*/  IADD3 RZ, P1, R7, R4, RZ ;  /* 0x0000000407ff7210 */ /* 0x000fe20007f3e0ff */
[----:B------:R-:W-:-:S04]  /*19750*/  IMAD.MOV.U32 R2, RZ, RZ, R5 ;  /* 0x000000ffff027224 */ /* 0x000fc800078e0005 */
[----:B------:R-:W-:-:S08]  /*19760*/  IMAD.WIDE.U32.X R2, R15, UR9, R2, P1 ;  /* 0x000000090f027c25 */ /* 0x000fd000088e0402 */
.L_x_435:
[--C-:B------:R-:W-:Y:S01]  /*19770*/  SHF.R.U64 R6, R2, UR11, R3.reuse ;  /* 0x0000000b02067c19 */ /* 0x100fe20008001203 */
[----:B------:R-:W-:Y:S01]  /*19780*/  ULDC.64 UR8, c[0x0][0x620] ;  /* 0x0001880000087ab9 */ /* 0x000fe20000000a00 */
[----:B------:R-:W-:Y:S01]  /*19790*/  SHF.R.U32.HI R2, RZ, UR11, R3 ;  /* 0x0000000bff027c19 */ /* 0x000fe20008011603 */
[----:B------:R-:W-:Y:S01]  /*197a0*/  IMAD.MOV.U32 R3, RZ, RZ, R18 ;  /* 0x000000ffff037224 */ /* 0x000fe200078e0012 */
[----:B------:R-:W-:Y:S01]  /*197b0*/  IADD3 R5, P1, RZ, -R6, RZ ;  /* 0x80000006ff057210 */ /* 0x000fe20007f3e0ff */
[----:B------:R-:W2:Y:S01]  /*197c0*/  LDC R19, c[0x0][0x144] ;  /* 0x00005100ff137b82 */ /* 0x000ea20000000800 */
[----:B0-----:R-:W-:Y:S01]  /*197d0*/  I2FP.F32.U32 R7, R12 ;  /* 0x0000000c00077245 */ /* 0x001fe20000201000 */
[----:B------:R-:W-:Y:S01]  /*197e0*/  ULDC.64 UR14, c[0x0][0x640] ;  /* 0x00019000000e7ab9 */ /* 0x000fe20000000a00 */
[----:B------:R-:W-:Y:S01]  /*197f0*/  ULDC UR10, c[0x0][0x608] ;  /* 0x00018200000a7ab9 */ /* 0x000fe20000000800 */
[----:B------:R-:W-:Y:S01]  /*19800*/  IMAD.X R2, RZ, RZ, ~R2, P1 ;  /* 0x000000ffff027224 */ /* 0x000fe200008e0e02 */
[----:B------:R-:W-:-:S03]  /*19810*/  ISETP.NE.U32.AND P1, PT, RZ, UR14, PT ;  /* 0x0000000eff007c0c */ /* 0x000fc6000bf25070 */
[----:B------:R-:W-:Y:S01]  /*19820*/  IMAD R4, R2, UR8, RZ ;  /* 0x0000000802047c24 */ /* 0x000fe2000f8e02ff */
[----:B------:R-:W0:Y:S01]  /*19830*/  LDC R14, c[0x0][0x148] ;  /* 0x00005200ff0e7b82 */ /* 0x000e220000000800 */
[----:B------:R-:W-:Y:S01]  /*19840*/  IMAD.MOV.U32 R2, RZ, RZ, R17 ;  /* 0x000000ffff027224 */ /* 0x000fe200078e0011 */
[----:B------:R-:W-:-:S03]  /*19850*/  ISETP.NE.AND.EX P1, PT, RZ, UR15, PT, P1 ;  /* 0x0000000fff007c0c */ /* 0x000fc6000bf25310 */
[----:B------:R-:W-:Y:S01]  /*19860*/  IMAD.WIDE.U32 R2, R5, UR8, R2 ;  /* 0x0000000805027c25 */ /* 0x000fe2000f8e0002 */
[----:B------:R-:W-:-:S03]  /*19870*/  ULDC UR8, c[0x0][0x150] ;  /* 0x0000540000087ab9 */ /* 0x000fc60000000800 */
[----:B------:R-:W-:Y:S02]  /*19880*/  IMAD R5, R5, UR9, R4 ;  /* 0x0000000905057c24 */ /* 0x000fe4000f8e0204 */
[----:B------:R-:W-:Y:S01]  /*19890*/  FMUL R4, R7, UR8 ;  /* 0x0000000807047c20 */ /* 0x000fe20008400000 */
[----:B------:R-:W-:Y:S01]  /*198a0*/  ULDC UR8, c[0x0][0x618] ;  /* 0x0001860000087ab9 */ /* 0x000fe20000000800 */
[----:B------:R-:W-:Y:S01]  /*198b0*/  ULDC UR9, c[0x0][0x154] ;  /* 0x0000550000097ab9 */ /* 0x000fe20000000800 */
[----:B------:R-:W-:-:S03]  /*198c0*/  IMAD.IADD R3, R3, 0x1, R5 ;  /* 0x0000000103037824 */ /* 0x000fc600078e0205 */
[----:B------:R-:W3:Y:S02]  /*198d0*/  F2I.U32.TRUNC.NTZ R4, R4 ;  /* 0x0000000400047305 */ /* 0x000ee4000020f000 */
[----:B------:R-:W-:Y:S02]  /*198e0*/  SHF.R.U64 R7, R2, UR8, R3 ;  /* 0x0000000802077c19 */ /* 0x000fe40008001203 */
[----:B-1----:R-:W-:-:S05]  /*198f0*/  I2FP.F32.U32 R2, R9 ;  /* 0x0000000900027245 */ /* 0x002fca0000201000 */
[----:B------:R-:W-:Y:S01]  /*19900*/  FMUL R5, R2, UR9 ;  /* 0x0000000902057c20 */ /* 0x000fe20008400000 */
[----:B------:R-:W-:Y:S01]  /*19910*/  SHF.R.U32.HI R2, RZ, UR8, R3 ;  /* 0x00000008ff027c19 */ /* 0x000fe20008011603 */
[----:B------:R-:W-:Y:S02]  /*19920*/  ULDC UR8, c[0x0][0x658] ;  /* 0x0001960000087ab9 */ /* 0x000fe40000000800 */
[----:B------:R1:W4:Y:S01]  /*19930*/  F2I.U32.TRUNC.NTZ R18, R5 ;  /* 0x0000000500127305 */ /* 0x000322000020f000 */
[----:B------:R-:W-:Y:S01]  /*19940*/  SHF.R.U64 R16, R7, UR10, R2 ;  /* 0x0000000a07107c19 */ /* 0x000fe20008001202 */
[----:B---3--:R-:W-:Y:S01]  /*19950*/  IMAD.MOV R4, RZ, RZ, -R4 ;  /* 0x000000ffff047224 */ /* 0x008fe200078e0a04 */
[----:B------:R-:W-:-:S03]  /*19960*/  SHF.R.U32.HI R3, RZ, UR10, R2 ;  /* 0x0000000aff037c19 */ /* 0x000fc60008011602 */
[----:B--2---:R-:W-:Y:S01]  /*19970*/  IMAD R19, R19, R4, R12 ;  /* 0x0000000413137224 */ /* 0x004fe200078e020c */
[--C-:B------:R-:W-:Y:S02]  /*19980*/  SHF.R.U64 R15, R16, UR8, R3.reuse ;  /* 0x00000008100f7c19 */ /* 0x100fe40008001203 */
[----:B------:R-:W-:-:S03]  /*19990*/  SHF.R.U32.HI R17, RZ, UR8, R3 ;  /* 0x00000008ff117c19 */ /* 0x000fc60008011603 */
[----:B------:R-:W-:Y:S02]  /*199a0*/  IMAD.MOV.U32 R2, RZ, RZ, R15 ;  /* 0x000000ffff027224 */ /* 0x000fe400078e000f */
[----:B------:R-:W-:Y:S01]  /*199b0*/  IMAD.MOV.U32 R3, RZ, RZ, R17 ;  /* 0x000000ffff037224 */ /* 0x000fe200078e0011 */
[----:B01--4-:R-:W-:Y:S06]  /*199c0*/  @!P1 BRA `(.L_x_436) ;  /* 0x0000000000289947 */ /* 0x013fec0003800000 */
[----:B------:R-:W-:Y:S02]  /*199d0*/  ULDC UR8, c[0x0][0x64c] ;  /* 0x0001930000087ab9 */ /* 0x000fe40000000800 */
[----:B------:R-:W-:-:S05]  /*199e0*/  IADD3 R3, P1, R15, UR8, RZ ;  /* 0x000000080f037c10 */ /* 0x000fca000ff3e0ff */
[----:B------:R-:W-:-:S04]  /*199f0*/  IMAD.X R17, RZ, RZ, R17, P1 ;  /* 0x000000ffff117224 */ /* 0x000fc800008e0611 */
[----:B------:R-:W-:-:S04]  /*19a00*/  IMAD.WIDE.U32 R4, R17, UR14, RZ ;  /* 0x0000000e11047c25 */ /* 0x000fc8000f8e00ff */
[----:B------:R-:W-:-:S04]  /*19a10*/  IMAD.WIDE.U32 R4, P1, R3, UR15, R4 ;  /* 0x0000000f03047c25 */ /* 0x000fc8000f820004 */
[----:B------:R-:W-:-:S04]  /*19a20*/  IMAD.WIDE.U32 R2, R3, UR14, RZ ;  /* 0x0000000e03027c25 */ /* 0x000fc8000f8e00ff */
[----:B------:R-:W-:Y:S01]  /*19a30*/  IMAD.MOV.U32 R2, RZ, RZ, R5 ;  /* 0x000000ffff027224 */ /* 0x000fe200078e0005 */
[----:B------:R-:W-:Y:S01]  /*19a40*/  IADD3 RZ, P2, R3, R4, RZ ;  /* 0x0000000403ff7210 */ /* 0x000fe20007f5e0ff */
[----:B------:R-:W-:-:S04]  /*19a50*/  IMAD.X R3, RZ, RZ, RZ, P1 ;  /* 0x000000ffff037224 */ /* 0x000fc800008e06ff */
[----:B------:R-:W-:-:S08]  /*19a60*/  IMAD.WIDE.U32.X R2, R17, UR15, R2, P2 ;  /* 0x0000000f11027c25 */ /* 0x000fd000090e0402 */
.L_x_436:
[----:B------:R-:W-:Y:S01]  /*19a70*/  ULDC UR8, c[0x0][0x648] ;  /* 0x0001920000087ab9 */ /* 0x000fe20000000800 */
[----:B------:R-:W-:Y:S01]  /*19a80*/  LOP3.LUT R16, R16, UR6, RZ, 0xc0, !PT ;  /* 0x0000000610107c12 */ /* 0x000fe2000f8ec0ff */
[----:B------:R-:W-:Y:S01]  /*19a90*/  IMAD.MOV R18, RZ, RZ, -R18 ;  /* 0x000000ffff127224 */ /* 0x000fe200078e0a12 */
[----:B------:R-:W-:Y:S01]  /*19aa0*/  SHF.R.U64 R3, R2, UR8, R3 ;  /* 0x0000000802037c19 */ /* 0x000fe20008001203 */
[----:B------:R-:W-:Y:S01]  /*19ab0*/  ULDC UR8, c[0x0][0x638] ;  /* 0x00018e0000087ab9 */ /* 0x000fe20000000800 */
[----:B------:R-:W-:Y:S01]  /*19ac0*/  LOP3.LUT R12, R7, UR4, RZ, 0xc0, !PT ;  /* 0x00000004070c7c12 */ /* 0x000fe2000f8ec0ff */
[----:B------:R-:W-:Y:S01]  /*19ad0*/  @P3 IMAD R19, R14, R18, R9 ;  /* 0x000000120e133224 */ /* 0x000fe200078e0209 */
[----:B------:R-:W-:Y:S01]  /*19ae0*/  ULDC UR9, c[0x0][0x610] ;  /* 0x0001840000097ab9 */ /* 0x000fe20000000800 */
[----:B------:R-:W-:Y:S02]  /*19af0*/  IMAD.MOV R2, RZ, RZ, -R3 ;  /* 0x000000ffff027224 */ /* 0x000fe400078e0a03 */
[----:B------:R-:W-:-:S02]  /*19b00*/  IMAD R4, R3, UR5, R16 ;  /* 0x0000000503047c24 */ /* 0x000fc4000f8e0210 */
[----:B------:R-:W-:Y:S01]  /*19b10*/  IMAD R15, R2, UR8, R15 ;  /* 0x00000008020f7c24 */ /* 0x000fe2000f8e020f */
[----:B------:R-:W-:Y:S01]  /*19b20*/  ULDC UR8, c[0x0][0x600] ;  /* 0x0001800000087ab9 */ /* 0x000fe20000000800 */
[----:B------:R-:W-:Y:S02]  /*19b30*/  IMAD R4, R4, UR9, R19 ;  /* 0x0000000904047c24 */ /* 0x000fe4000f8e0213 */
[----:B------:R-:W-:Y:S02]  /*19b40*/  IMAD R15, R15, UR8, R12 ;  /* 0x000000080f0f7c24 */ /* 0x000fe4000f8e020c */
[----:B------:R-:W-:-:S03]  /*19b50*/  IMAD.MOV.U32 R2, RZ, RZ, 0x1 ;  /* 0x00000001ff027424 */ /* 0x000fc600078e00ff */
[----:B------:R-:W-:Y:S02]  /*19b60*/  SEL R5, R15, R4, !P3 ;  /* 0x000000040f057207 */ /* 0x000fe40005800000 */
[----:B------:R-:W-:-:S07]  /*19b70*/  SEL R4, R4, R15, !P3 ;  /* 0x0000000f04047207 */ /* 0x000fce0005800000 */
.L_x_434:
[----:B------:R-:W-:Y:S05]  /*19b80*/  BSYNC B1 ;  /* 0x0000000000017941 */ /* 0x000fea0003800000 */
.L_x_433:
[----:B------:R-:W-:-:S13]  /*19b90*/  LOP3.LUT P1, RZ, R2, 0xff, RZ, 0xc0, !PT ;  /* 0x000000ff02ff7812 */ /* 0x000fda000782c0ff */
[----:B------:R-:W-:Y:S05]  /*19ba0*/  @P1 BRA `(.L_x_437) ;  /* 0xfffffff400001947 */ /* 0x000fea000383ffff */
[----:B------:R-:W-:Y:S05]  /*19bb0*/  BSYNC B0 ;  /* 0x0000000000007941 */ /* 0x000fea0003800000 */
.L_x_425:
[----:B------:R-:W-:-:S03]  /*19bc0*/  UMOV UR8, 0xffffffff ;  /* 0xffffffff00087882 */ /* 0x000fc60000000000 */
[----:B------:R-:W-:Y:S05]  /*19bd0*/  BRA.DIV UR8, `(.L_x_438) ;  /* 0x0000000208e07947 */ /* 0x000fea000b800000 */
[----:B------:R-:W-:-:S13]  /*19be0*/  ELECT P0, URZ, PT ;  /* 0x00000000003f782f */ /* 0x000fda0003800000 */
.L_x_450:
[----:B------:R-:W-:Y:S04]  /*19bf0*/  BSSY B0, `(.L_x_439) ;  /* 0x000001a000007945 */ /* 0x000fe80003800000 */
[----:B------:R-:W-:Y:S05]  /*19c00*/  @!P0 BRA `(.L_x_440) ;  /* 0x0000000000608947 */ /* 0x000fea0003800000 */
[----:B------:R-:W-:-:S04]  /*19c10*/  ULOP3.LUT UR8, UR7, 0x2, URZ, 0xfc, !UPT ;  /* 0x0000000207087892 */ /* 0x000fc8000f8efc3f */
[----:B------:R-:W-:-:S06]  /*19c20*/  UISETP.NE.AND UP0, UPT, UR8, 0x3, UPT ;  /* 0x000000030800788c */ /* 0x000fcc000bf05270 */
[----:B------:R-:W-:-:S13]  /*19c30*/  PLOP3.LUT P0, PT, PT, PT, UP0, 0x80, 0x0 ;  /* 0x000000000000781c */ /* 0x000fda0003f0f008 */
[----:B------:R-:W-:Y:S05]  /*19c40*/  @!P0 BRA `(.L_x_441) ;  /* 0x0000000000048947 */ /* 0x000fea0003800000 */
[----:B------:R-:W-:Y:S01]  /*19c50*/  BPT.TRAP 0x1 ;  /* 0x000000040000795c */ /* 0x000fe20000300000 */
.L_x_441:
[----:B------:R-:W0:Y:S01]  /*19c60*/  S2R R3, SR_CgaCtaId ;  /* 0x0000000000037919 */ /* 0x000e220000008800 */
[----:B------:R-:W-:-:S04]  /*19c70*/  MOV R2, 0x400 ;  /* 0x0000040000027802 */ /* 0x000fc80000000f00 */
[----:B0-----:R-:W-:Y:S02]  /*19c80*/  LEA R3, R3, R2, 0x18 ;  /* 0x0000000203037211 */ /* 0x001fe400078ec0ff */
[----:B------:R-:W-:-:S03]  /*19c90*/  SHF.L.U32 R2, R8, 0x1f, RZ ;  /* 0x0000001f08027819 */ /* 0x000fc600000006ff */
[----:B------:R-:W-:-:S04]  /*19ca0*/  VIADD R3, R3, 0x10 ;  /* 0x0000001003037836 */ /* 0x000fc80000000000 */
[C---:B------:R-:W-:Y:S02]  /*19cb0*/  IMAD R7, R0.reuse, 0x8, R3 ;  /* 0x0000000800077824 */ /* 0x040fe400078e0203 */
[----:B------:R-:W-:Y:S02]  /*19cc0*/  VIADD R0, R0, 0x1 ;  /* 0x0000000100007836 */ /* 0x000fe40000000000 */
[----:B------:R-:W0:Y:S03]  /*19cd0*/  SYNCS.PHASECHK.TRANS64.TRYWAIT P0, [R7+URZ], R2 ;  /* 0x00000002070075a7 */ /* 0x000e26000800017f */
[----:B------:R-:W-:-:S04]  /*19ce0*/  ISETP.NE.AND P1, PT, R0, 0x2, PT ;  /* 0x000000020000780c */ /* 0x000fc80003f25270 */
[----:B------:R-:W-:Y:S02]  /*19cf0*/  SEL R5, RZ, 0x1, P1 ;  /* 0x00000001ff057807 */ /* 0x000fe40000800000 */
[----:B------:R-:W-:Y:S02]  /*19d00*/  SEL R0, R0, RZ, P1 ;  /* 0x000000ff00007207 */ /* 0x000fe40000800000 */
[----:B------:R-:W-:Y:S01]  /*19d10*/  LOP3.LUT R5, R8, R5, RZ, 0x3c, !PT ;  /* 0x0000000508057212 */ /* 0x000fe200078e3cff */
[----:B0-----:R-:W-:Y:S06]  /*19d20*/  @!P0 BRA `(.L_x_442) ;  /* 0x0000000000b08947 */ /* 0x001fec0003800000 */
.L_x_451:
[----:B------:R-:W-:Y:S01]  /*19d30*/  IMAD R3, R0, 0x8, R3 ;  /* 0x0000000800037824 */ /* 0x000fe200078e0203 */
[----:B------:R-:W-:-:S07]  /*19d40*/  SHF.L.U32 R0, R5, 0x1f, RZ ;  /* 0x0000001f05007819 */ /* 0x000fce00000006ff */
.L_x_443:
[----:B-1----:R1:W2:Y:S02]  /*19d50*/  SYNCS.PHASECHK.TRANS64.TRYWAIT P0, [R3+URZ], R0 ;  /* 0x00000000030075a7 */ /* 0x0022a4000800017f */
[----:B--2---:R-:W-:Y:S05]  /*19d60*/  @!P0 NANOSLEEP.SYNCS 0x989680 ;  /* 0x009896800000895d */ /* 0x004fea0003900000 */
[----:B------:R-:W2:Y:S02]  /*19d70*/  @!P0 SYNCS.PHASECHK.TRANS64 P0, [R3+URZ], R0 ;  /* 0x00000000030085a7 */ /* 0x000ea4000800007f */
[----:B--2---:R-:W-:Y:S05]  /*19d80*/  @!P0 BRA `(.L_x_443) ;  /* 0xfffffffc00f08947 */ /* 0x004fea000383ffff */
.L_x_440:
[----:B------:R-:W-:Y:S05]  /*19d90*/  BSYNC B0 ;  /* 0x0000000000007941 */ /* 0x000fea0003800000 */
.L_x_439:
[----:B------:R-:W-:Y:S05]  /*19da0*/  EXIT ;  /* 0x000000000000794d */ /* 0x000fea0003800000 */
.L_x_17:
[----:B--2---:R-:W-:-:S04]  /*19db0*/  IMAD.U32 R3, RZ, RZ, UR6 ;  /* 0x00000006ff037e24 */ /* 0x004fc8000f8e00ff */
[----:B------:R2:W3:Y:S03]  /*19dc0*/  SYNCS.PHASECHK.TRANS64.TRYWAIT P0, [R3+URZ], R0 ;  /* 0x00000000030075a7 */ /* 0x0004e6000800017f */
[----:B---3--:R-:W-:Y:S05]  /*19dd0*/  @!P0 NANOSLEEP.SYNCS 0x989680 ;  /* 0x009896800000895d */ /* 0x008fea0003900000 */
[----:B------:R-:W3:Y:S02]  /*19de0*/  @!P0 SYNCS.PHASECHK.TRANS64 P0, [R3+URZ], R0 ;  /* 0x00000000030085a7 */ /* 0x000ee4000800007f */
[----:B---3--:R-:W-:Y:S05]  /*19df0*/  @!P0 BRA `(.L_x_17) ;  /* 0xfffffffc00ec8947 */ /* 0x008fea000383ffff */
[----:B------:R-:W-:Y:S05]  /*19e00*/  BRA `(.L_x_16) ;  /* 0xfffffe8400447947 */ /* 0x000fea000383ffff */
.L_x_23:
[----:B-----5:R3:W-:Y:S02]  /*19e10*/  STL [R1+0x280], R0 ;  /* 0x0002800001007387 */ /* 0x0207e40000100800 */
[----:B---3--:R-:W-:-:S04]  /*19e20*/  IMAD.U32 R0, RZ, RZ, UR22 ;  /* 0x00000016ff007e24 */ /* 0x008fc8000f8e00ff */
[----:B------:R3:W4:Y:S03]  /*19e30*/  SYNCS.PHASECHK.TRANS64.TRYWAIT P0, [R0+URZ], R229 ;  /* 0x000000e5000075a7 */ /* 0x000726000800017f */
[----:B----4-:R-:W-:Y:S05]  /*19e40*/  @!P0 NANOSLEEP.SYNCS 0x989680 ;  /* 0x009896800000895d */ /* 0x010fea0003900000 */
[----:B------:R3:W4:Y:S02]  /*19e50*/  @!P0 SYNCS.PHASECHK.TRANS64 P0, [R0+URZ], R229 ;  /* 0x000000e5000085a7 */ /* 0x000724000800007f */
[----:B---3--:R3:W5:Y:S02]  /*19e60*/  LDL.LU R0, [R1+0x280] ;  /* 0x0002800001007983 */ /* 0x0087640000300800 */
[----:B---34-:R-:W-:Y:S05]  /*19e70*/  @!P0 BRA `(.L_x_23) ;  /* 0xfffffffc00e48947 */ /* 0x018fea000383ffff */
[----:B------:R-:W-:Y:S05]  /*19e80*/  BRA `(.L_x_22) ;  /* 0xfffffeac00187947 */ /* 0x000fea000383ffff */
.L_x_426:
[----:B------:R-:W-:Y:S01]  /*19e90*/  BSSY B1, `(.L_x_444) ;  /* 0x0000006000017945 */ /* 0x000fe20003800000 */
[----:B------:R-:W-:-:S07]  /*19ea0*/  IMAD.MOV.U32 R2, RZ, RZ, -0x1 ;  /* 0xffffffffff027424 */ /* 0x000fce00078e00ff */
[----:B------:R-:W-:Y:S05]  /*19eb0*/  WARPSYNC.COLLECTIVE R2, `(.L_x_445) ;  /* 0x00000000020c7348 */ /* 0x000fea0003c00000 */
[----:B------:R-:W-:Y:S02]  /*19ec0*/  ELECT P1, UR62, PT ;  /* 0x00000000003e782f */ /* 0x000fe40003820000 */
[----:B------:R-:W-:Y:S01]  /*19ed0*/  MOV R2, UR62 ;  /* 0x0000003e00027c02 */ /* 0x000fe20008000f00 */
[----:B------:R-:W-:Y:S10]  /*19ee0*/  ENDCOLLECTIVE ;  /* 0x000000000000791b */ /* 0x000ff40003800000 */
.L_x_445:
[----:B------:R-:W-:Y:S05]  /*19ef0*/  BSYNC B1 ;  /* 0x0000000000017941 */ /* 0x000fea0003800000 */
.L_x_444:
[----:B------:R-:W-:Y:S05]  /*19f00*/  BRA `(.L_x_446) ;  /* 0xfffffff000347947 */ /* 0x000fea000383ffff */
.L_x_429:
[----:B0-----:R0:W1:Y:S02]  /*19f10*/  SYNCS.PHASECHK.TRANS64.TRYWAIT P1, [R12+URZ+0x10], R5 ;  /* 0x000010050c0075a7 */ /* 0x001064000802017f */
[----:B-1----:R-:W-:Y:S05]  /*19f20*/  @!P1 NANOSLEEP.SYNCS 0x989680 ;  /* 0x009896800000995d */ /* 0x002fea0003900000 */
[----:B------:R-:W1:Y:S02]  /*19f30*/  @!P1 SYNCS.PHASECHK.TRANS64 P1, [R12+URZ+0x10], R5 ;  /* 0x000010050c0095a7 */ /* 0x000e64000802007f */
[----:B-1----:R-:W-:Y:S05]  /*19f40*/  @!P1 BRA `(.L_x_429) ;  /* 0xfffffffc00f09947 */ /* 0x002fea000383ffff */
[----:B------:R-:W-:Y:S05]  /*19f50*/  BRA `(.L_x_447) ;  /* 0xfffffff000687947 */ /* 0x000fea000383ffff */
.L_x_438:
[----:B------:R-:W-:Y:S01]  /*19f60*/  BSSY B0, `(.L_x_448) ;  /* 0x0000006000007945 */ /* 0x000fe20003800000 */
[----:B------:R-:W-:-:S07]  /*19f70*/  IMAD.MOV.U32 R2, RZ, RZ, -0x1 ;  /* 0xffffffffff027424 */ /* 0x000fce00078e00ff */
[----:B------:R-:W-:Y:S05]  /*19f80*/  WARPSYNC.COLLECTIVE R2, `(.L_x_449) ;  /* 0x00000000020c7348 */ /* 0x000fea0003c00000 */
[----:B------:R-:W-:Y:S02]  /*19f90*/  ELECT P1, UR62, PT ;  /* 0x00000000003e782f */ /* 0x000fe40003820000 */
[----:B------:R-:W-:Y:S01]  /*19fa0*/  MOV R2, UR62 ;  /* 0x0000003e00027c02 */ /* 0x000fe20008000f00 */
[----:B------:R-:W-:Y:S10]  /*19fb0*/  ENDCOLLECTIVE ;  /* 0x000000000000791b */ /* 0x000ff40003800000 */
.L_x_449:
[----:B------:R-:W-:Y:S05]  /*19fc0*/  BSYNC B0 ;  /* 0x0000000000007941 */ /* 0x000fea0003800000 */
.L_x_448:
[----:B------:R-:W-:Y:S01]  /*19fd0*/  PLOP3.LUT P0, PT, P1, PT, PT, 0x80, 0x0 ;  /* 0x000000000000781c */ /* 0x000fe20000f0f070 */
[----:B------:R-:W-:-:S12]  /*19fe0*/  BRA `(.L_x_450) ;  /* 0xfffffffc00007947 */ /* 0x000fd8000383ffff */
.L_x_442:
[----:B0-----:R0:W1:Y:S02]  /*19ff0*/  SYNCS.PHASECHK.TRANS64.TRYWAIT P0, [R7+URZ], R2 ;  /* 0x00000002070075a7 */ /* 0x001064000800017f */
[----:B-1----:R-:W-:Y:S05]  /*1a000*/  @!P0 NANOSLEEP.SYNCS 0x989680 ;  /* 0x009896800000895d */ /* 0x002fea0003900000 */
[----:B------:R-:W1:Y:S02]  /*1a010*/  @!P0 SYNCS.PHASECHK.TRANS64 P0, [R7+URZ], R2 ;  /* 0x00000002070085a7 */ /* 0x000e64000800007f */
[----:B-1----:R-:W-:Y:S05]  /*1a020*/  @!P0 BRA `(.L_x_442) ;  /* 0xfffffffc00f08947 */ /* 0x002fea000383ffff */
[----:B------:R-:W-:Y:S05]  /*1a030*/  BRA `(.L_x_451) ;  /* 0xfffffffc003c7947 */ /* 0x000fea000383ffff */
.L_x_452:
[----:B------:R-:W-:-:S00]  /*1a040*/  BRA `(.L_x_452) ;  /* 0xfffffffc00fc7947 */ /* 0x000fc0000383ffff */
[----:B------:R-:W-:-:S00]  /*1a050*/  NOP ;  /* 0x0000000000007918 */ /* 0x000fc00000000000 */
        /* <DEDUP_REMOVED lines=10> */
.L_x_453:


//--------------------- .nv.shared._ZN7cutlass13device_kernelINS_4gemm6kernel13GemmUniversalIN4cute5tupleIJiiiiEEENS1_10collective13CollectiveMmaINS1_37MainloopSm90TmaGmmaWarpSpecializedFP8ILi2ENS5_IJNS4_1CILi1EEESB_SB_EEENS1_35KernelTmaWarpSpecializedCooperativeEEENS5_IJNSA_ILi256EEENSA_ILi192EEESF_EEENS_12float_e4m3_tENS5_IJlSB_lEEESI_SJ_NS4_8TiledMMAINS4_8MMA_AtomIJNS4_4SM904GMMA31MMA_64x192x32_F32E4M3E4M3_SS_TNILNSN_7ScaleInE1ELSP_1EEEEEENS4_6LayoutINS5_IJNSA_ILi2EEESB_SB_EEENS5_IJSB_NSA_ILi0EEESV_EEEEENS5_IJNS4_10UnderscoreESY_SY_EEEEENS4_13SM90_TMA_LOADENS4_14ComposedLayoutINS4_7SwizzleILi3ELi4ELi3EEENS4_18smem_ptr_flag_bitsILi8EEENSS_INS5_IJNSA_ILi8EEENSA_ILi128EEEEEENS5_IJS18_SB_EEEEEEEvNS4_8identityES11_S1C_vS1D_EENS_8epilogue10collective6detail29Sm90TmaWarpSpecializedAdapterINS1G_15DefaultEpilogueISI_SJ_SJ_NS1F_6thread17LinearCombinationISI_Li1EffLNS1K_9ScaleType4KindE0ELNS_15FloatRoundStyleE2ESI_EENS1_15EpilogueDefaultEEEEEvvEEEEvNT_6ParamsE --------------------------
	.section	.nv.shared._ZN7cutlass13device_kernelINS_4gemm6kernel13GemmUniversalIN4cute5tupleIJiiiiEEENS1_10collective13CollectiveMmaINS1_37MainloopSm90TmaGmmaWarpSpecializedFP8ILi2ENS5_IJNS4_1CILi1EEESB_SB_EEENS1_35KernelTmaWarpSpecializedCooperativeEEENS5_IJNSA_ILi256EEENSA_ILi192EEESF_EEENS_12float_e4m3_tENS5_IJlSB_lEEESI_SJ_NS4_8TiledMMAINS4_8MMA_AtomIJNS4_4SM904GMMA31MMA_64x192x32_F32E4M3E4M3_SS_TNILNSN_7ScaleInE1ELSP_1EEEEEENS4_6LayoutINS5_IJNSA_ILi2EEESB_SB_EEENS5_IJSB_NSA_ILi0EEESV_EEEEENS5_IJNS4_10UnderscoreESY_SY_EEEEENS4_13SM90_TMA_LOADENS4_14ComposedLayoutINS4_7SwizzleILi3ELi4ELi3EEENS4_18smem_ptr_flag_bitsILi8EEENSS_INS5_IJNSA_ILi8EEENSA_ILi128EEEEEENS5_IJS18_SB_EEEEEEEvNS4_8identityES11_S1C_vS1D_EENS_8epilogue10collective6detail29Sm90TmaWarpSpecializedAdapterINS1G_15DefaultEpilogueISI_SJ_SJ_NS1F_6thread17LinearCombinationISI_Li1EffLNS1K_9ScaleType4KindE0ELNS_15FloatRoundStyleE2ESI_EENS1_15EpilogueDefaultEEEEEvvEEEEvNT_6ParamsE,"aw",@nobits
	.sectionflags	@""
	.align	16
	.zero		1024


//--------------------- .nv.shared.reserved.0     --------------------------
	.section	.nv.shared.reserved.0,"aw",@nobits
	.weak		__nv_reservedSMEM_offset_0_alias
	.size		__nv_reservedSMEM_offset_0_alias, 0, 0
	.other		__nv_reservedSMEM_offset_0_alias,@"STO_CUDA_RESERVED_SHARED STV_DEFAULT"
__nv_reservedSMEM_offset_0_alias:
	.zero		0


//--------------------- .nv.global                --------------------------
	.section	.nv.global,"aw",@nobits
.nv.global:
	.type		_ZN39_INTERNAL_b8e3697f_4_k_cu_0d411eaf_97584cute1_E,@object
	.size		_ZN39_INTERNAL_b8e3697f_4_k_cu_0d411eaf_97584cute1_E,(_ZN39_INTERNAL_b8e3697f_4_k_cu_0d411eaf_97584cuda3std3__45__cpo6cbeginE - _ZN39_INTERNAL_b8e3697f_4_k_cu_0d411eaf_97584cute1_E)
_ZN39_INTERNAL_b8e3697f_4_k_cu_0d411eaf_97584cute1_E:
	.zero		1
	.type		_ZN39_INTERNAL_b8e3697f_4_k_cu_0d411eaf_97584cuda3std3__45__cpo6cbeginE,@object
	.size		_ZN39_INTERNAL_b8e3697f_4_k_cu_0d411eaf_97584cuda3std3__45__cpo6cbeginE,(_ZN39_INTERNAL_b8e3697f_4_k_cu_0d411eaf_97584cuda3std3__48in_placeE - _ZN39_INTERNAL_b8e3697f_4_k_cu_0d411eaf_97584cuda3std3__45__cpo6cbeginE)
_ZN39_INTERNAL_b8e3697f_4_k_cu_0d411eaf_97584cuda3std3__45__cpo6cbeginE:
	.zero		1
	.type		_ZN39_INTERNAL_b8e3697f_4_k_cu_0d411eaf_97584cuda3std3__48in_placeE,@object
	.size		_ZN39_INTERNAL_b8e3697f_4_k_cu_0d411eaf_97584cuda3std3__48in_placeE,(_ZN39_INTERNAL_b8e3697f_4_k_cu_0d411eaf_97584cuda3std6ranges3__45__cpo9iter_moveE - _ZN39_INTERNAL_b8e3697f_4_k_cu_0d411eaf_97584cuda3std3__48in_placeE)
_ZN39_INTERNAL_b8e3697f_4_k_cu_0d411eaf_97584cuda3std3__48in_placeE:
	.zero		1
	.type		_ZN39_INTERNAL_b8e3697f_4_k_cu_0d411eaf_97584cuda3std6ranges3__45__cpo9iter_moveE,@object
	.size		_ZN39_INTERNAL_b8e3697f_4_k_cu_0d411eaf_97584cuda3std6ranges3__45__cpo9iter_moveE,(_ZN39_INTERNAL_b8e3697f_4_k_cu_0d411eaf_97584cuda3std3__45__cpo5beginE - _ZN39_INTERNAL_b8e3697f_4_k_cu_0d411eaf_97584cuda3std6ranges3__45__cpo9iter_moveE)
_ZN39_INTERNAL_b8e3697f_4_k_cu_0d411eaf_97584cuda3std6ranges3__45__cpo9iter_moveE:
	.zero		1
	.type		_ZN39_INTERNAL_b8e3697f_4_k_cu_0d411eaf_97584cuda3std3__45__cpo5beginE,@object
	.size		_ZN39_INTERNAL_b8e3697f_4_k_cu_0d411eaf_97584cuda3std3__45__cpo5beginE,(_ZN39_INTERNAL_b8e3697f_4_k_cu_0d411eaf_97584cuda3std3__441_GLOBAL__N__b8e3697f_4_k_cu_0d411eaf_97586ignoreE - _ZN39_INTERNAL_b8e3697f_4_k_cu_0d411eaf_97584cuda3std3__45__cpo5beginE)
_ZN39_INTERNAL_b8e3697f_4_k_cu_0d411eaf_97584cuda3std3__45__cpo5beginE:
	.zero		1
	.type		_ZN39_INTERNAL_b8e3697f_4_k_cu_0d411eaf_97584cuda3std3__441_GLOBAL__N__b8e3697f_4_k_cu_0d411eaf_97586ignoreE,@object
	.size		_ZN39_INTERNAL_b8e3697f_4_k_cu_0d411eaf_97584cuda3std3__441_GLOBAL__N__b8e3697f_4_k_cu_0d411eaf_97586ignoreE,(_ZN39_INTERNAL_b8e3697f_4_k_cu_0d411eaf_97584cute7productE - _ZN39_INTERNAL_b8e3697f_4_k_cu_0d411eaf_97584cuda3std3__441_GLOBAL__N__b8e3697f_4_k_cu_0d411eaf_97586ignoreE)
_ZN39_INTERNAL_b8e3697f_4_k_cu_0d411eaf_97584cuda3std3__441_GLOBAL__N__b8e3697f_4_k_cu_0d411eaf_97586ignoreE:
	.zero		1
	.type		_ZN39_INTERNAL_b8e3697f_4_k_cu_0d411eaf_97584cute7productE,@object
	.size		_ZN39_INTERNAL_b8e3697f_4_k_cu_0d411eaf_97584cute7productE,(_ZN39_INTERNAL_b8e3697f_4_k_cu_0d411eaf_97584cuda3std3__45__cpo3endE - _ZN39_INTERNAL_b8e3697f_4_k_cu_0d411eaf_97584cute7productE)
_ZN39_INTERNAL_b8e3697f_4_k_cu_0d411eaf_97584cute7productE:
	.zero		1
	.type		_ZN39_INTERNAL_b8e3697f_4_k_cu_0d411eaf_97584cuda3std3__45__cpo3endE,@object
	.size		_ZN39_INTERNAL_b8e3697f_4_k_cu_0d411eaf_97584cuda3std3__45__cpo3endE,(_ZN39_INTERNAL_b8e3697f_4_k_cu_0d411eaf_97584cuda3std3__419piecewise_constructE - _ZN39_INTERNAL_b8e3697f_4_k_cu_0d411eaf_97584cuda3std3__45__cpo3endE)
_ZN39_INTERNAL_b8e3697f_4_k_cu_0d411eaf_97584cuda3std3__45__cpo3endE:
	.zero		1
	.type		_ZN39_INTERNAL_b8e3697f_4_k_cu_0d411eaf_97584cuda3std3__419piecewise_constructE,@object
	.size		_ZN39_INTERNAL_b8e3697f_4_k_cu_0d411eaf_97584cuda3std3__419piecewise_constructE,(_ZN39_INTERNAL_b8e3697f_4_k_cu_0d411eaf_97584cuda3std3__45__cpo4cendE - _ZN39_INTERNAL_b8e3697f_4_k_cu_0d411eaf_97584cuda3std3__419piecewise_constructE)
_ZN39_INTERNAL_b8e3697f_4_k_cu_0d411eaf_97584cuda3std3__419piecewise_constructE:
	.zero		1
	.type		_ZN39_INTERNAL_b8e3697f_4_k_cu_0d411eaf_97584cuda3std3__45__cpo4cendE,@object
	.size		_ZN39_INTERNAL_b8e3697f_4_k_cu_0d411eaf_97584cuda3std3__45__cpo4cendE,(_ZN39_INTERNAL_b8e3697f_4_k_cu_0d411eaf_97584cuda3std6ranges3__45__cpo4swapE - _ZN39_INTERNAL_b8e3697f_4_k_cu_0d411eaf_97584cuda3std3__45__cpo4cendE)
_ZN39_INTERNAL_b8e3697f_4_k_cu_0d411eaf_97584cuda3std3__45__cpo4cendE:
	.zero		1
	.type		_ZN39_INTERNAL_b8e3697f_4_k_cu_0d411eaf_97584cuda3std6ranges3__45__cpo4swapE,@object
	.size		_ZN39_INTERNAL_b8e3697f_4_k_cu_0d411eaf_97584cuda3std6ranges3__45__cpo4swapE,(.L_7 - _ZN39_INTERNAL_b8e3697f_4_k_cu_0d411eaf_97584cuda3std6ranges3__45__cpo4swapE)
_ZN39_INTERNAL_b8e3697f_4_k_cu_0d411eaf_97584cuda3std6ranges3__45__cpo4swapE:
	.zero		1
.L_7:


//--------------------- .nv.constant0._ZN7cutlass13device_kernelINS_4gemm6kernel13GemmUniversalIN4cute5tupleIJiiiiEEENS1_10collective13CollectiveMmaINS1_37MainloopSm90TmaGmmaWarpSpecializedFP8ILi2ENS5_IJNS4_1CILi1EEESB_SB_EEENS1_35KernelTmaWarpSpecializedCooperativeEEENS5_IJNSA_ILi256EEENSA_ILi192EEESF_EEENS_12float_e4m3_tENS5_IJlSB_lEEESI_SJ_NS4_8TiledMMAINS4_8MMA_AtomIJNS4_4SM904GMMA31MMA_64x192x32_F32E4M3E4M3_SS_TNILNSN_7ScaleInE1ELSP_1EEEEEENS4_6LayoutINS5_IJNSA_ILi2EEESB_SB_EEENS5_IJSB_NSA_ILi0EEESV_EEEEENS5_IJNS4_10UnderscoreESY_SY_EEEEENS4_13SM90_TMA_LOADENS4_14ComposedLayoutINS4_7SwizzleILi3ELi4ELi3EEENS4_18smem_ptr_flag_bitsILi8EEENSS_INS5_IJNSA_ILi8EEENSA_ILi128EEEEEENS5_IJS18_SB_EEEEEEEvNS4_8identityES11_S1C_vS1D_EENS_8epilogue10collective6detail29Sm90TmaWarpSpecializedAdapterINS1G_15DefaultEpilogueISI_SJ_SJ_NS1F_6thread17LinearCombinationISI_Li1EffLNS1K_9ScaleType4KindE0ELNS_15FloatRoundStyleE2ESI_EENS1_15EpilogueDefaultEEEEEvvEEEEvNT_6ParamsE --------------------------
	.section	.nv.constant0._ZN7cutlass13device_kernelINS_4gemm6kernel13GemmUniversalIN4cute5tupleIJiiiiEEENS1_10collective13CollectiveMmaINS1_37MainloopSm90TmaGmmaWarpSpecializedFP8ILi2ENS5_IJNS4_1CILi1EEESB_SB_EEENS1_35KernelTmaWarpSpecializedCooperativeEEENS5_IJNSA_ILi256EEENSA_ILi192EEESF_EEENS_12float_e4m3_tENS5_IJlSB_lEEESI_SJ_NS4_8TiledMMAINS4_8MMA_AtomIJNS4_4SM904GMMA31MMA_64x192x32_F32E4M3E4M3_SS_TNILNSN_7ScaleInE1ELSP_1EEEEEENS4_6LayoutINS5_IJNSA_ILi2EEESB_SB_EEENS5_IJSB_NSA_ILi0EEESV_EEEEENS5_IJNS4_10UnderscoreESY_SY_EEEEENS4_13SM90_TMA_LOADENS4_14ComposedLayoutINS4_7SwizzleILi3ELi4ELi3EEENS4_18smem_ptr_flag_bitsILi8EEENSS_INS5_IJNSA_ILi8EEENSA_ILi128EEEEEENS5_IJS18_SB_EEEEEEEvNS4_8identityES11_S1C_vS1D_EENS_8epilogue10collective6detail29Sm90TmaWarpSpecializedAdapterINS1G_15DefaultEpilogueISI_SJ_SJ_NS1F_6thread17LinearCombinationISI_Li1EffLNS1K_9ScaleType4KindE0ELNS_15FloatRoundStyleE2ESI_EENS1_15EpilogueDefaultEEEEEvvEEEEvNT_6ParamsE,"a",@progbits
	.sectionflags	@""
	.align	4
.nv.constant0._ZN7cutlass13device_kernelINS_4gemm6kernel13GemmUniversalIN4cute5tupleIJiiiiEEENS1_10collective13CollectiveMmaINS1_37MainloopSm90TmaGmmaWarpSpecializedFP8ILi2ENS5_IJNS4_1CILi1EEESB_SB_EEENS1_35KernelTmaWarpSpecializedCooperativeEEENS5_IJNSA_ILi256EEENSA_ILi192EEESF_EEENS_12float_e4m3_tENS5_IJlSB_lEEESI_SJ_NS4_8TiledMMAINS4_8MMA_AtomIJNS4_4SM904GMMA31MMA_64x192x32_F32E4M3E4M3_SS_TNILNSN_7ScaleInE1ELSP_1EEEEEENS4_6LayoutINS5_IJNSA_ILi2EEESB_SB_EEENS5_IJSB_NSA_ILi0EEESV_EEEEENS5_IJNS4_10UnderscoreESY_SY_EEEEENS4_13SM90_TMA_LOADENS4_14ComposedLayoutINS4_7SwizzleILi3ELi4ELi3EEENS4_18smem_ptr_flag_bitsILi8EEENSS_INS5_IJNSA_ILi8EEENSA_ILi128EEEEEENS5_IJS18_SB_EEEEEEEvNS4_8identityES11_S1C_vS1D_EENS_8epilogue10collective6detail29Sm90TmaWarpSpecializedAdapterINS1G_15DefaultEpilogueISI_SJ_SJ_NS1F_6thread17LinearCombinationISI_Li1EffLNS1K_9ScaleType4KindE0ELNS_15FloatRoundStyleE2ESI_EENS1_15EpilogueDefaultEEEEEvvEEEEvNT_6ParamsE:
	.zero		1664


//--------------------- SYMBOLS --------------------------

	.type		.nv.reservedSmem.offset0,@object
	.size		.nv.reservedSmem.offset0,0x4
